//
// Generated by NVIDIA NVVM Compiler
//
// Compiler Build ID: CL-36424714
// Cuda compilation tools, release 13.0, V13.0.88
// Based on NVVM 20.0.0
//

.version 9.0
.target sm_100
.address_size 64

	// .globl	batched_search

.visible .entry batched_search(
	.param .u64 .ptr .align 1 batched_search_param_0,
	.param .u64 .ptr .align 1 batched_search_param_1,
	.param .u64 .ptr .align 1 batched_search_param_2,
	.param .u64 .ptr .align 1 batched_search_param_3,
	.param .u32 batched_search_param_4,
	.param .u32 batched_search_param_5,
	.param .u32 batched_search_param_6,
	.param .u32 batched_search_param_7,
	.param .u32 batched_search_param_8
)
.maxntid 256
{
	.reg .pred 	%p<127>;
	.reg .b32 	%r<220>;
	.reg .b32 	%f<1718>;
	.reg .b64 	%rd<166>;

	ld.param.u64 	%rd19, [batched_search_param_0];
	ld.param.u64 	%rd22, [batched_search_param_1];
	ld.param.u32 	%r123, [batched_search_param_4];
	ld.param.u32 	%r119, [batched_search_param_5];
	ld.param.u32 	%r120, [batched_search_param_6];
	ld.param.u32 	%r122, [batched_search_param_8];
	cvta.to.global.u64 	%rd1, %rd22;
	mov.u32 	%r124, %ctaid.x;
	mov.u32 	%r125, %ntid.x;
	mov.u32 	%r126, %tid.x;
	mad.lo.s32 	%r1, %r124, %r125, %r126;
	setp.ge.s32 	%p1, %r1, %r123;
	@%p1 bra 	$L__BB0_43;
	ld.param.u64 	%rd161, [batched_search_param_3];
	ld.param.u64 	%rd159, [batched_search_param_2];
	cvta.to.global.u64 	%rd23, %rd161;
	cvta.to.global.u64 	%rd24, %rd159;
	cvta.to.global.u64 	%rd25, %rd19;
	mul.wide.s32 	%rd26, %r119, %r1;
	shl.b64 	%rd27, %rd26, 2;
	add.s64 	%rd2, %rd25, %rd27;
	setp.eq.s32 	%p2, %r122, 0;
	mul.wide.s32 	%rd28, %r1, 4;
	add.s64 	%rd3, %rd23, %rd28;
	add.s64 	%rd4, %rd24, %rd28;
	@%p2 bra 	$L__BB0_20;
	ld.param.u32 	%r171, [batched_search_param_7];
	setp.lt.s32 	%p3, %r171, 1;
	@%p3 bra 	$L__BB0_43;
	mul.wide.s32 	%rd29, %r120, %r119;
	shl.b64 	%rd30, %rd29, 2;
	add.s64 	%rd5, %rd1, %rd30;
	setp.lt.s32 	%p4, %r119, 4;
	mov.b32 	%r177, 0;
	mov.f32 	%f1679, 0f00000000;
	@%p4 bra 	$L__BB0_5;
	ld.global.nc.f32 	%f120, [%rd2];
	ld.global.nc.f32 	%f121, [%rd5];
	sub.f32 	%f122, %f120, %f121;
	ld.global.nc.f32 	%f123, [%rd2+4];
	ld.global.nc.f32 	%f124, [%rd5+4];
	sub.f32 	%f125, %f123, %f124;
	ld.global.nc.f32 	%f126, [%rd2+8];
	ld.global.nc.f32 	%f127, [%rd5+8];
	sub.f32 	%f128, %f126, %f127;
	ld.global.nc.f32 	%f129, [%rd2+12];
	ld.global.nc.f32 	%f130, [%rd5+12];
	sub.f32 	%f131, %f129, %f130;
	mul.f32 	%f132, %f125, %f125;
	fma.rn.f32 	%f133, %f122, %f122, %f132;
	fma.rn.f32 	%f134, %f128, %f128, %f133;
	fma.rn.f32 	%f1679, %f131, %f131, %f134;
	setp.gt.f32 	%p5, %f1679, 0f7F7FFFFF;
	mov.b32 	%r177, 4;
	mov.b32 	%r183, 1;
	mov.u32 	%r182, %r120;
	@%p5 bra 	$L__BB0_21;
$L__BB0_5:
	add.s32 	%r3, %r119, -31;
	setp.ge.s32 	%p6, %r177, %r3;
	@%p6 bra 	$L__BB0_6;
	bra.uni 	$L__BB0_11;
$L__BB0_6:
	add.s32 	%r5, %r119, -15;
	setp.ge.s32 	%p10, %r177, %r5;
	@%p10 bra 	$L__BB0_7;
	bra.uni 	$L__BB0_14;
$L__BB0_7:
	add.s32 	%r9, %r119, -7;
	setp.ge.s32 	%p13, %r177, %r9;
	@%p13 bra 	$L__BB0_8;
	bra.uni 	$L__BB0_16;
$L__BB0_8:
	add.s32 	%r13, %r119, -3;
	setp.ge.s32 	%p16, %r177, %r13;
	@%p16 bra 	$L__BB0_9;
	bra.uni 	$L__BB0_18;
$L__BB0_9:
	setp.ge.s32 	%p19, %r177, %r119;
	mov.b32 	%r183, 1;
	mov.u32 	%r182, %r120;
	@%p19 bra 	$L__BB0_21;
$L__BB0_10:
	mul.wide.s32 	%rd44, %r177, 4;
	add.s64 	%rd45, %rd2, %rd44;
	ld.global.nc.f32 	%f375, [%rd45];
	add.s64 	%rd46, %rd5, %rd44;
	ld.global.nc.f32 	%f376, [%rd46];
	sub.f32 	%f377, %f375, %f376;
	fma.rn.f32 	%f1679, %f377, %f377, %f1679;
	setp.leu.f32 	%p20, %f1679, 0f7F7FFFFF;
	add.s32 	%r177, %r177, 1;
	setp.lt.s32 	%p21, %r177, %r119;
	and.pred  	%p22, %p20, %p21;
	mov.u32 	%r182, %r120;
	@%p22 bra 	$L__BB0_10;
	bra.uni 	$L__BB0_21;
$L__BB0_11:
	mul.wide.u32 	%rd31, %r177, 4;
	add.s64 	%rd6, %rd2, %rd31;
	ld.global.nc.f32 	%f135, [%rd6];
	add.s64 	%rd7, %rd5, %rd31;
	ld.global.nc.f32 	%f136, [%rd7];
	sub.f32 	%f137, %f135, %f136;
	ld.global.nc.f32 	%f138, [%rd6+4];
	ld.global.nc.f32 	%f139, [%rd7+4];
	sub.f32 	%f140, %f138, %f139;
	ld.global.nc.f32 	%f141, [%rd6+8];
	ld.global.nc.f32 	%f142, [%rd7+8];
	sub.f32 	%f143, %f141, %f142;
	ld.global.nc.f32 	%f144, [%rd6+12];
	ld.global.nc.f32 	%f145, [%rd7+12];
	sub.f32 	%f146, %f144, %f145;
	ld.global.nc.f32 	%f147, [%rd6+16];
	ld.global.nc.f32 	%f148, [%rd7+16];
	sub.f32 	%f149, %f147, %f148;
	ld.global.nc.f32 	%f150, [%rd6+20];
	ld.global.nc.f32 	%f151, [%rd7+20];
	sub.f32 	%f152, %f150, %f151;
	ld.global.nc.f32 	%f153, [%rd6+24];
	ld.global.nc.f32 	%f154, [%rd7+24];
	sub.f32 	%f155, %f153, %f154;
	ld.global.nc.f32 	%f156, [%rd6+28];
	ld.global.nc.f32 	%f157, [%rd7+28];
	sub.f32 	%f158, %f156, %f157;
	ld.global.nc.f32 	%f159, [%rd6+32];
	ld.global.nc.f32 	%f160, [%rd7+32];
	sub.f32 	%f161, %f159, %f160;
	ld.global.nc.f32 	%f162, [%rd6+36];
	ld.global.nc.f32 	%f163, [%rd7+36];
	sub.f32 	%f164, %f162, %f163;
	ld.global.nc.f32 	%f165, [%rd6+40];
	ld.global.nc.f32 	%f166, [%rd7+40];
	sub.f32 	%f167, %f165, %f166;
	ld.global.nc.f32 	%f168, [%rd6+44];
	ld.global.nc.f32 	%f169, [%rd7+44];
	sub.f32 	%f170, %f168, %f169;
	ld.global.nc.f32 	%f171, [%rd6+48];
	ld.global.nc.f32 	%f172, [%rd7+48];
	sub.f32 	%f173, %f171, %f172;
	ld.global.nc.f32 	%f174, [%rd6+52];
	ld.global.nc.f32 	%f175, [%rd7+52];
	sub.f32 	%f176, %f174, %f175;
	ld.global.nc.f32 	%f177, [%rd6+56];
	ld.global.nc.f32 	%f178, [%rd7+56];
	sub.f32 	%f179, %f177, %f178;
	ld.global.nc.f32 	%f180, [%rd6+60];
	ld.global.nc.f32 	%f181, [%rd7+60];
	sub.f32 	%f182, %f180, %f181;
	mul.f32 	%f183, %f140, %f140;
	fma.rn.f32 	%f184, %f137, %f137, %f183;
	fma.rn.f32 	%f185, %f143, %f143, %f184;
	fma.rn.f32 	%f186, %f146, %f146, %f185;
	fma.rn.f32 	%f187, %f149, %f149, %f186;
	fma.rn.f32 	%f188, %f152, %f152, %f187;
	fma.rn.f32 	%f189, %f155, %f155, %f188;
	fma.rn.f32 	%f190, %f158, %f158, %f189;
	fma.rn.f32 	%f191, %f161, %f161, %f190;
	fma.rn.f32 	%f192, %f164, %f164, %f191;
	fma.rn.f32 	%f193, %f167, %f167, %f192;
	fma.rn.f32 	%f194, %f170, %f170, %f193;
	fma.rn.f32 	%f195, %f173, %f173, %f194;
	fma.rn.f32 	%f196, %f176, %f176, %f195;
	fma.rn.f32 	%f197, %f179, %f179, %f196;
	fma.rn.f32 	%f198, %f182, %f182, %f197;
	add.f32 	%f1679, %f1679, %f198;
	setp.gt.f32 	%p7, %f1679, 0f7F7FFFFF;
	mov.b32 	%r183, 1;
	mov.u32 	%r182, %r120;
	@%p7 bra 	$L__BB0_21;
	ld.global.nc.f32 	%f199, [%rd6+64];
	ld.global.nc.f32 	%f200, [%rd7+64];
	sub.f32 	%f201, %f199, %f200;
	ld.global.nc.f32 	%f202, [%rd6+68];
	ld.global.nc.f32 	%f203, [%rd7+68];
	sub.f32 	%f204, %f202, %f203;
	ld.global.nc.f32 	%f205, [%rd6+72];
	ld.global.nc.f32 	%f206, [%rd7+72];
	sub.f32 	%f207, %f205, %f206;
	ld.global.nc.f32 	%f208, [%rd6+76];
	ld.global.nc.f32 	%f209, [%rd7+76];
	sub.f32 	%f210, %f208, %f209;
	ld.global.nc.f32 	%f211, [%rd6+80];
	ld.global.nc.f32 	%f212, [%rd7+80];
	sub.f32 	%f213, %f211, %f212;
	ld.global.nc.f32 	%f214, [%rd6+84];
	ld.global.nc.f32 	%f215, [%rd7+84];
	sub.f32 	%f216, %f214, %f215;
	ld.global.nc.f32 	%f217, [%rd6+88];
	ld.global.nc.f32 	%f218, [%rd7+88];
	sub.f32 	%f219, %f217, %f218;
	ld.global.nc.f32 	%f220, [%rd6+92];
	ld.global.nc.f32 	%f221, [%rd7+92];
	sub.f32 	%f222, %f220, %f221;
	ld.global.nc.f32 	%f223, [%rd6+96];
	ld.global.nc.f32 	%f224, [%rd7+96];
	sub.f32 	%f225, %f223, %f224;
	ld.global.nc.f32 	%f226, [%rd6+100];
	ld.global.nc.f32 	%f227, [%rd7+100];
	sub.f32 	%f228, %f226, %f227;
	ld.global.nc.f32 	%f229, [%rd6+104];
	ld.global.nc.f32 	%f230, [%rd7+104];
	sub.f32 	%f231, %f229, %f230;
	ld.global.nc.f32 	%f232, [%rd6+108];
	ld.global.nc.f32 	%f233, [%rd7+108];
	sub.f32 	%f234, %f232, %f233;
	ld.global.nc.f32 	%f235, [%rd6+112];
	ld.global.nc.f32 	%f236, [%rd7+112];
	sub.f32 	%f237, %f235, %f236;
	ld.global.nc.f32 	%f238, [%rd6+116];
	ld.global.nc.f32 	%f239, [%rd7+116];
	sub.f32 	%f240, %f238, %f239;
	ld.global.nc.f32 	%f241, [%rd6+120];
	ld.global.nc.f32 	%f242, [%rd7+120];
	sub.f32 	%f243, %f241, %f242;
	ld.global.nc.f32 	%f244, [%rd6+124];
	ld.global.nc.f32 	%f245, [%rd7+124];
	sub.f32 	%f246, %f244, %f245;
	mul.f32 	%f247, %f204, %f204;
	fma.rn.f32 	%f248, %f201, %f201, %f247;
	fma.rn.f32 	%f249, %f207, %f207, %f248;
	fma.rn.f32 	%f250, %f210, %f210, %f249;
	fma.rn.f32 	%f251, %f213, %f213, %f250;
	fma.rn.f32 	%f252, %f216, %f216, %f251;
	fma.rn.f32 	%f253, %f219, %f219, %f252;
	fma.rn.f32 	%f254, %f222, %f222, %f253;
	fma.rn.f32 	%f255, %f225, %f225, %f254;
	fma.rn.f32 	%f256, %f228, %f228, %f255;
	fma.rn.f32 	%f257, %f231, %f231, %f256;
	fma.rn.f32 	%f258, %f234, %f234, %f257;
	fma.rn.f32 	%f259, %f237, %f237, %f258;
	fma.rn.f32 	%f260, %f240, %f240, %f259;
	fma.rn.f32 	%f261, %f243, %f243, %f260;
	fma.rn.f32 	%f262, %f246, %f246, %f261;
	add.f32 	%f1679, %f1679, %f262;
	setp.gt.f32 	%p8, %f1679, 0f7F7FFFFF;
	mov.u32 	%r182, %r120;
	@%p8 bra 	$L__BB0_21;
	add.s32 	%r177, %r177, 32;
	setp.lt.s32 	%p9, %r177, %r3;
	@%p9 bra 	$L__BB0_11;
	bra.uni 	$L__BB0_6;
$L__BB0_14:
	mul.wide.u32 	%rd32, %r177, 4;
	add.s64 	%rd33, %rd2, %rd32;
	ld.global.nc.f32 	%f263, [%rd33];
	add.s64 	%rd34, %rd5, %rd32;
	ld.global.nc.f32 	%f264, [%rd34];
	sub.f32 	%f265, %f263, %f264;
	ld.global.nc.f32 	%f266, [%rd33+4];
	ld.global.nc.f32 	%f267, [%rd34+4];
	sub.f32 	%f268, %f266, %f267;
	ld.global.nc.f32 	%f269, [%rd33+8];
	ld.global.nc.f32 	%f270, [%rd34+8];
	sub.f32 	%f271, %f269, %f270;
	ld.global.nc.f32 	%f272, [%rd33+12];
	ld.global.nc.f32 	%f273, [%rd34+12];
	sub.f32 	%f274, %f272, %f273;
	ld.global.nc.f32 	%f275, [%rd33+16];
	ld.global.nc.f32 	%f276, [%rd34+16];
	sub.f32 	%f277, %f275, %f276;
	ld.global.nc.f32 	%f278, [%rd33+20];
	ld.global.nc.f32 	%f279, [%rd34+20];
	sub.f32 	%f280, %f278, %f279;
	ld.global.nc.f32 	%f281, [%rd33+24];
	ld.global.nc.f32 	%f282, [%rd34+24];
	sub.f32 	%f283, %f281, %f282;
	ld.global.nc.f32 	%f284, [%rd33+28];
	ld.global.nc.f32 	%f285, [%rd34+28];
	sub.f32 	%f286, %f284, %f285;
	ld.global.nc.f32 	%f287, [%rd33+32];
	ld.global.nc.f32 	%f288, [%rd34+32];
	sub.f32 	%f289, %f287, %f288;
	ld.global.nc.f32 	%f290, [%rd33+36];
	ld.global.nc.f32 	%f291, [%rd34+36];
	sub.f32 	%f292, %f290, %f291;
	ld.global.nc.f32 	%f293, [%rd33+40];
	ld.global.nc.f32 	%f294, [%rd34+40];
	sub.f32 	%f295, %f293, %f294;
	ld.global.nc.f32 	%f296, [%rd33+44];
	ld.global.nc.f32 	%f297, [%rd34+44];
	sub.f32 	%f298, %f296, %f297;
	ld.global.nc.f32 	%f299, [%rd33+48];
	ld.global.nc.f32 	%f300, [%rd34+48];
	sub.f32 	%f301, %f299, %f300;
	ld.global.nc.f32 	%f302, [%rd33+52];
	ld.global.nc.f32 	%f303, [%rd34+52];
	sub.f32 	%f304, %f302, %f303;
	ld.global.nc.f32 	%f305, [%rd33+56];
	ld.global.nc.f32 	%f306, [%rd34+56];
	sub.f32 	%f307, %f305, %f306;
	ld.global.nc.f32 	%f308, [%rd33+60];
	ld.global.nc.f32 	%f309, [%rd34+60];
	sub.f32 	%f310, %f308, %f309;
	mul.f32 	%f311, %f268, %f268;
	fma.rn.f32 	%f312, %f265, %f265, %f311;
	fma.rn.f32 	%f313, %f271, %f271, %f312;
	fma.rn.f32 	%f314, %f274, %f274, %f313;
	fma.rn.f32 	%f315, %f277, %f277, %f314;
	fma.rn.f32 	%f316, %f280, %f280, %f315;
	fma.rn.f32 	%f317, %f283, %f283, %f316;
	fma.rn.f32 	%f318, %f286, %f286, %f317;
	fma.rn.f32 	%f319, %f289, %f289, %f318;
	fma.rn.f32 	%f320, %f292, %f292, %f319;
	fma.rn.f32 	%f321, %f295, %f295, %f320;
	fma.rn.f32 	%f322, %f298, %f298, %f321;
	fma.rn.f32 	%f323, %f301, %f301, %f322;
	fma.rn.f32 	%f324, %f304, %f304, %f323;
	fma.rn.f32 	%f325, %f307, %f307, %f324;
	fma.rn.f32 	%f326, %f310, %f310, %f325;
	add.f32 	%f1679, %f1679, %f326;
	setp.gt.f32 	%p11, %f1679, 0f7F7FFFFF;
	mov.b32 	%r183, 1;
	mov.u32 	%r182, %r120;
	@%p11 bra 	$L__BB0_21;
	add.s32 	%r177, %r177, 16;
	setp.lt.s32 	%p12, %r177, %r5;
	@%p12 bra 	$L__BB0_14;
	bra.uni 	$L__BB0_7;
$L__BB0_16:
	mul.wide.u32 	%rd35, %r177, 4;
	add.s64 	%rd36, %rd2, %rd35;
	ld.global.nc.f32 	%f327, [%rd36];
	add.s64 	%rd37, %rd5, %rd35;
	ld.global.nc.f32 	%f328, [%rd37];
	sub.f32 	%f329, %f327, %f328;
	ld.global.nc.f32 	%f330, [%rd36+4];
	ld.global.nc.f32 	%f331, [%rd37+4];
	sub.f32 	%f332, %f330, %f331;
	ld.global.nc.f32 	%f333, [%rd36+8];
	ld.global.nc.f32 	%f334, [%rd37+8];
	sub.f32 	%f335, %f333, %f334;
	ld.global.nc.f32 	%f336, [%rd36+12];
	ld.global.nc.f32 	%f337, [%rd37+12];
	sub.f32 	%f338, %f336, %f337;
	ld.global.nc.f32 	%f339, [%rd36+16];
	ld.global.nc.f32 	%f340, [%rd37+16];
	sub.f32 	%f341, %f339, %f340;
	ld.global.nc.f32 	%f342, [%rd36+20];
	ld.global.nc.f32 	%f343, [%rd37+20];
	sub.f32 	%f344, %f342, %f343;
	ld.global.nc.f32 	%f345, [%rd36+24];
	ld.global.nc.f32 	%f346, [%rd37+24];
	sub.f32 	%f347, %f345, %f346;
	ld.global.nc.f32 	%f348, [%rd36+28];
	ld.global.nc.f32 	%f349, [%rd37+28];
	sub.f32 	%f350, %f348, %f349;
	mul.f32 	%f351, %f332, %f332;
	fma.rn.f32 	%f352, %f329, %f329, %f351;
	fma.rn.f32 	%f353, %f335, %f335, %f352;
	fma.rn.f32 	%f354, %f338, %f338, %f353;
	fma.rn.f32 	%f355, %f341, %f341, %f354;
	fma.rn.f32 	%f356, %f344, %f344, %f355;
	fma.rn.f32 	%f357, %f347, %f347, %f356;
	fma.rn.f32 	%f358, %f350, %f350, %f357;
	add.f32 	%f1679, %f1679, %f358;
	setp.gt.f32 	%p14, %f1679, 0f7F7FFFFF;
	mov.b32 	%r183, 1;
	mov.u32 	%r182, %r120;
	@%p14 bra 	$L__BB0_21;
	add.s32 	%r177, %r177, 8;
	setp.lt.s32 	%p15, %r177, %r9;
	@%p15 bra 	$L__BB0_16;
	bra.uni 	$L__BB0_8;
$L__BB0_18:
	mul.wide.u32 	%rd38, %r177, 4;
	add.s64 	%rd39, %rd2, %rd38;
	ld.global.nc.f32 	%f359, [%rd39];
	add.s64 	%rd40, %rd5, %rd38;
	ld.global.nc.f32 	%f360, [%rd40];
	sub.f32 	%f361, %f359, %f360;
	mul.wide.s32 	%rd41, %r177, 4;
	add.s64 	%rd42, %rd2, %rd41;
	ld.global.nc.f32 	%f362, [%rd42+4];
	add.s64 	%rd43, %rd5, %rd41;
	ld.global.nc.f32 	%f363, [%rd43+4];
	sub.f32 	%f364, %f362, %f363;
	ld.global.nc.f32 	%f365, [%rd42+8];
	ld.global.nc.f32 	%f366, [%rd43+8];
	sub.f32 	%f367, %f365, %f366;
	ld.global.nc.f32 	%f368, [%rd42+12];
	ld.global.nc.f32 	%f369, [%rd43+12];
	sub.f32 	%f370, %f368, %f369;
	mul.f32 	%f371, %f364, %f364;
	fma.rn.f32 	%f372, %f361, %f361, %f371;
	fma.rn.f32 	%f373, %f367, %f367, %f372;
	fma.rn.f32 	%f374, %f370, %f370, %f373;
	add.f32 	%f1679, %f1679, %f374;
	setp.gt.f32 	%p17, %f1679, 0f7F7FFFFF;
	mov.b32 	%r183, 1;
	mov.u32 	%r182, %r120;
	@%p17 bra 	$L__BB0_21;
	add.s32 	%r177, %r177, 4;
	setp.lt.s32 	%p18, %r177, %r13;
	@%p18 bra 	$L__BB0_18;
	bra.uni 	$L__BB0_9;
$L__BB0_20:
	ld.global.f32 	%f1679, [%rd3];
	ld.global.u32 	%r182, [%rd4];
	mov.b32 	%r183, 0;
$L__BB0_21:
	ld.param.u32 	%r172, [batched_search_param_7];
	add.s32 	%r138, %r183, %r120;
	mul.wide.s32 	%rd47, %r138, %r119;
	shl.b64 	%rd48, %rd47, 2;
	add.s64 	%rd164, %rd1, %rd48;
	add.s32 	%r139, %r172, -3;
	setp.ge.s32 	%p23, %r183, %r139;
	@%p23 bra 	$L__BB0_38;
	add.s32 	%r24, %r119, -15;
	add.s32 	%r25, %r119, -7;
	add.s32 	%r26, %r119, -3;
	mul.wide.s32 	%rd70, %r119, 4;
$L__BB0_23:
	setp.lt.s32 	%p24, %r119, 4;
	mov.b32 	%r189, 0;
	mov.f32 	%f1688, 0f00000000;
	@%p24 bra 	$L__BB0_25;
	ld.global.nc.f32 	%f379, [%rd2];
	ld.global.nc.f32 	%f380, [%rd164];
	sub.f32 	%f381, %f379, %f380;
	ld.global.nc.f32 	%f382, [%rd2+4];
	ld.global.nc.f32 	%f383, [%rd164+4];
	sub.f32 	%f384, %f382, %f383;
	ld.global.nc.f32 	%f385, [%rd2+8];
	ld.global.nc.f32 	%f386, [%rd164+8];
	sub.f32 	%f387, %f385, %f386;
	ld.global.nc.f32 	%f388, [%rd2+12];
	ld.global.nc.f32 	%f389, [%rd164+12];
	sub.f32 	%f390, %f388, %f389;
	mul.f32 	%f391, %f384, %f384;
	fma.rn.f32 	%f392, %f381, %f381, %f391;
	fma.rn.f32 	%f393, %f387, %f387, %f392;
	fma.rn.f32 	%f1688, %f390, %f390, %f393;
	setp.gt.f32 	%p25, %f1688, %f1679;
	mov.b32 	%r189, 4;
	@%p25 bra 	$L__BB0_31;
$L__BB0_25:
	add.s32 	%r142, %r119, -31;
	setp.ge.s32 	%p26, %r189, %r142;
	@%p26 bra 	$L__BB0_26;
	bra.uni 	$L__BB0_44;
$L__BB0_26:
	setp.ge.s32 	%p30, %r189, %r24;
	@%p30 bra 	$L__BB0_27;
	bra.uni 	$L__BB0_47;
$L__BB0_27:
	setp.ge.s32 	%p33, %r189, %r25;
	@%p33 bra 	$L__BB0_28;
	bra.uni 	$L__BB0_49;
$L__BB0_28:
	setp.ge.s32 	%p36, %r189, %r26;
	@%p36 bra 	$L__BB0_29;
	bra.uni 	$L__BB0_51;
$L__BB0_29:
	setp.ge.s32 	%p39, %r189, %r119;
	@%p39 bra 	$L__BB0_31;
$L__BB0_30:
	mul.wide.s32 	%rd67, %r189, 4;
	add.s64 	%rd68, %rd2, %rd67;
	ld.global.nc.f32 	%f634, [%rd68];
	add.s64 	%rd69, %rd164, %rd67;
	ld.global.nc.f32 	%f635, [%rd69];
	sub.f32 	%f636, %f634, %f635;
	fma.rn.f32 	%f1688, %f636, %f636, %f1688;
	setp.leu.f32 	%p40, %f1688, %f1679;
	add.s32 	%r189, %r189, 1;
	setp.lt.s32 	%p41, %r189, %r119;
	and.pred  	%p42, %p40, %p41;
	@%p42 bra 	$L__BB0_30;
$L__BB0_31:
	setp.lt.s32 	%p43, %r119, 4;
	setp.lt.f32 	%p44, %f1688, %f1679;
	add.s32 	%r46, %r183, %r120;
	selp.f32 	%f40, %f1688, %f1679, %p44;
	selp.b32 	%r47, %r46, %r182, %p44;
	add.s64 	%rd11, %rd164, %rd70;
	mov.b32 	%r195, 0;
	mov.f32 	%f1695, 0f00000000;
	@%p43 bra 	$L__BB0_53;
	ld.global.nc.f32 	%f638, [%rd2];
	ld.global.nc.f32 	%f639, [%rd11];
	sub.f32 	%f640, %f638, %f639;
	ld.global.nc.f32 	%f641, [%rd2+4];
	ld.global.nc.f32 	%f642, [%rd11+4];
	sub.f32 	%f643, %f641, %f642;
	ld.global.nc.f32 	%f644, [%rd2+8];
	ld.global.nc.f32 	%f645, [%rd11+8];
	sub.f32 	%f646, %f644, %f645;
	ld.global.nc.f32 	%f647, [%rd2+12];
	ld.global.nc.f32 	%f648, [%rd11+12];
	sub.f32 	%f649, %f647, %f648;
	mul.f32 	%f650, %f643, %f643;
	fma.rn.f32 	%f651, %f640, %f640, %f650;
	fma.rn.f32 	%f652, %f646, %f646, %f651;
	fma.rn.f32 	%f1695, %f649, %f649, %f652;
	setp.gt.f32 	%p45, %f1695, %f40;
	mov.b32 	%r195, 4;
	@%p45 bra 	$L__BB0_33;
	bra.uni 	$L__BB0_53;
$L__BB0_33:
	setp.lt.s32 	%p63, %r119, 4;
	setp.lt.f32 	%p64, %f1695, %f40;
	add.s32 	%r149, %r46, 1;
	selp.f32 	%f59, %f1695, %f40, %p64;
	selp.b32 	%r63, %r149, %r47, %p64;
	add.s64 	%rd13, %rd11, %rd70;
	mov.b32 	%r201, 0;
	mov.f32 	%f1702, 0f00000000;
	@%p63 bra 	$L__BB0_68;
	ld.global.nc.f32 	%f897, [%rd2];
	ld.global.nc.f32 	%f898, [%rd13];
	sub.f32 	%f899, %f897, %f898;
	ld.global.nc.f32 	%f900, [%rd2+4];
	ld.global.nc.f32 	%f901, [%rd13+4];
	sub.f32 	%f902, %f900, %f901;
	ld.global.nc.f32 	%f903, [%rd2+8];
	ld.global.nc.f32 	%f904, [%rd13+8];
	sub.f32 	%f905, %f903, %f904;
	ld.global.nc.f32 	%f906, [%rd2+12];
	ld.global.nc.f32 	%f907, [%rd13+12];
	sub.f32 	%f908, %f906, %f907;
	mul.f32 	%f909, %f902, %f902;
	fma.rn.f32 	%f910, %f899, %f899, %f909;
	fma.rn.f32 	%f911, %f905, %f905, %f910;
	fma.rn.f32 	%f1702, %f908, %f908, %f911;
	setp.gt.f32 	%p65, %f1702, %f59;
	mov.b32 	%r201, 4;
	@%p65 bra 	$L__BB0_35;
	bra.uni 	$L__BB0_68;
$L__BB0_35:
	setp.lt.s32 	%p83, %r119, 4;
	setp.lt.f32 	%p84, %f1702, %f59;
	add.s32 	%r154, %r46, 2;
	selp.f32 	%f78, %f1702, %f59, %p84;
	selp.b32 	%r79, %r154, %r63, %p84;
	add.s64 	%rd14, %rd13, %rd70;
	mov.b32 	%r207, 0;
	mov.f32 	%f1709, 0f00000000;
	@%p83 bra 	$L__BB0_83;
	ld.global.nc.f32 	%f1156, [%rd2];
	ld.global.nc.f32 	%f1157, [%rd14];
	sub.f32 	%f1158, %f1156, %f1157;
	ld.global.nc.f32 	%f1159, [%rd2+4];
	ld.global.nc.f32 	%f1160, [%rd14+4];
	sub.f32 	%f1161, %f1159, %f1160;
	ld.global.nc.f32 	%f1162, [%rd2+8];
	ld.global.nc.f32 	%f1163, [%rd14+8];
	sub.f32 	%f1164, %f1162, %f1163;
	ld.global.nc.f32 	%f1165, [%rd2+12];
	ld.global.nc.f32 	%f1166, [%rd14+12];
	sub.f32 	%f1167, %f1165, %f1166;
	mul.f32 	%f1168, %f1161, %f1161;
	fma.rn.f32 	%f1169, %f1158, %f1158, %f1168;
	fma.rn.f32 	%f1170, %f1164, %f1164, %f1169;
	fma.rn.f32 	%f1709, %f1167, %f1167, %f1170;
	setp.gt.f32 	%p85, %f1709, %f78;
	mov.b32 	%r207, 4;
	@%p85 bra 	$L__BB0_37;
	bra.uni 	$L__BB0_83;
$L__BB0_37:
	ld.param.u32 	%r173, [batched_search_param_7];
	setp.lt.f32 	%p103, %f1709, %f78;
	add.s32 	%r158, %r46, 3;
	selp.f32 	%f1679, %f1709, %f78, %p103;
	selp.b32 	%r182, %r158, %r79, %p103;
	add.s64 	%rd164, %rd14, %rd70;
	add.s32 	%r183, %r183, 4;
	add.s32 	%r159, %r173, -3;
	setp.lt.s32 	%p104, %r183, %r159;
	@%p104 bra 	$L__BB0_23;
$L__BB0_38:
	ld.param.u32 	%r174, [batched_search_param_7];
	setp.ge.s32 	%p105, %r183, %r174;
	@%p105 bra 	$L__BB0_42;
$L__BB0_39:
	setp.lt.s32 	%p106, %r119, 4;
	mov.b32 	%r215, 0;
	mov.f32 	%f1717, 0f00000000;
	@%p106 bra 	$L__BB0_98;
	ld.global.nc.f32 	%f1415, [%rd2];
	ld.global.nc.f32 	%f1416, [%rd164];
	sub.f32 	%f1417, %f1415, %f1416;
	ld.global.nc.f32 	%f1418, [%rd2+4];
	ld.global.nc.f32 	%f1419, [%rd164+4];
	sub.f32 	%f1420, %f1418, %f1419;
	ld.global.nc.f32 	%f1421, [%rd2+8];
	ld.global.nc.f32 	%f1422, [%rd164+8];
	sub.f32 	%f1423, %f1421, %f1422;
	ld.global.nc.f32 	%f1424, [%rd2+12];
	ld.global.nc.f32 	%f1425, [%rd164+12];
	sub.f32 	%f1426, %f1424, %f1425;
	mul.f32 	%f1427, %f1420, %f1420;
	fma.rn.f32 	%f1428, %f1417, %f1417, %f1427;
	fma.rn.f32 	%f1429, %f1423, %f1423, %f1428;
	fma.rn.f32 	%f1717, %f1426, %f1426, %f1429;
	setp.gt.f32 	%p107, %f1717, %f1679;
	mov.b32 	%r215, 4;
	@%p107 bra 	$L__BB0_41;
	bra.uni 	$L__BB0_98;
$L__BB0_41:
	ld.param.u32 	%r175, [batched_search_param_7];
	setp.lt.f32 	%p125, %f1717, %f1679;
	add.s32 	%r166, %r183, %r120;
	selp.f32 	%f1679, %f1717, %f1679, %p125;
	selp.b32 	%r182, %r166, %r182, %p125;
	mul.wide.s32 	%rd153, %r119, 4;
	add.s64 	%rd164, %rd164, %rd153;
	add.s32 	%r183, %r183, 1;
	setp.ne.s32 	%p126, %r183, %r175;
	@%p126 bra 	$L__BB0_39;
$L__BB0_42:
	ld.param.u64 	%rd162, [batched_search_param_3];
	ld.param.u64 	%rd160, [batched_search_param_2];
	cvta.to.global.u64 	%rd154, %rd162;
	mov.u32 	%r167, %ctaid.x;
	mov.u32 	%r168, %ntid.x;
	mov.u32 	%r169, %tid.x;
	mad.lo.s32 	%r170, %r167, %r168, %r169;
	mul.wide.s32 	%rd155, %r170, 4;
	add.s64 	%rd156, %rd154, %rd155;
	st.global.f32 	[%rd156], %f1679;
	cvta.to.global.u64 	%rd157, %rd160;
	add.s64 	%rd158, %rd157, %rd155;
	st.global.u32 	[%rd158], %r182;
$L__BB0_43:
	ret;
$L__BB0_44:
	mul.wide.u32 	%rd49, %r189, 4;
	add.s64 	%rd50, %rd2, %rd49;
	ld.global.nc.f32 	%f394, [%rd50];
	add.s64 	%rd51, %rd164, %rd49;
	ld.global.nc.f32 	%f395, [%rd51];
	sub.f32 	%f396, %f394, %f395;
	ld.global.nc.f32 	%f397, [%rd50+4];
	ld.global.nc.f32 	%f398, [%rd51+4];
	sub.f32 	%f399, %f397, %f398;
	ld.global.nc.f32 	%f400, [%rd50+8];
	ld.global.nc.f32 	%f401, [%rd51+8];
	sub.f32 	%f402, %f400, %f401;
	ld.global.nc.f32 	%f403, [%rd50+12];
	ld.global.nc.f32 	%f404, [%rd51+12];
	sub.f32 	%f405, %f403, %f404;
	ld.global.nc.f32 	%f406, [%rd50+16];
	ld.global.nc.f32 	%f407, [%rd51+16];
	sub.f32 	%f408, %f406, %f407;
	ld.global.nc.f32 	%f409, [%rd50+20];
	ld.global.nc.f32 	%f410, [%rd51+20];
	sub.f32 	%f411, %f409, %f410;
	ld.global.nc.f32 	%f412, [%rd50+24];
	ld.global.nc.f32 	%f413, [%rd51+24];
	sub.f32 	%f414, %f412, %f413;
	ld.global.nc.f32 	%f415, [%rd50+28];
	ld.global.nc.f32 	%f416, [%rd51+28];
	sub.f32 	%f417, %f415, %f416;
	ld.global.nc.f32 	%f418, [%rd50+32];
	ld.global.nc.f32 	%f419, [%rd51+32];
	sub.f32 	%f420, %f418, %f419;
	ld.global.nc.f32 	%f421, [%rd50+36];
	ld.global.nc.f32 	%f422, [%rd51+36];
	sub.f32 	%f423, %f421, %f422;
	ld.global.nc.f32 	%f424, [%rd50+40];
	ld.global.nc.f32 	%f425, [%rd51+40];
	sub.f32 	%f426, %f424, %f425;
	ld.global.nc.f32 	%f427, [%rd50+44];
	ld.global.nc.f32 	%f428, [%rd51+44];
	sub.f32 	%f429, %f427, %f428;
	ld.global.nc.f32 	%f430, [%rd50+48];
	ld.global.nc.f32 	%f431, [%rd51+48];
	sub.f32 	%f432, %f430, %f431;
	ld.global.nc.f32 	%f433, [%rd50+52];
	ld.global.nc.f32 	%f434, [%rd51+52];
	sub.f32 	%f435, %f433, %f434;
	ld.global.nc.f32 	%f436, [%rd50+56];
	ld.global.nc.f32 	%f437, [%rd51+56];
	sub.f32 	%f438, %f436, %f437;
	ld.global.nc.f32 	%f439, [%rd50+60];
	ld.global.nc.f32 	%f440, [%rd51+60];
	sub.f32 	%f441, %f439, %f440;
	mul.f32 	%f442, %f399, %f399;
	fma.rn.f32 	%f443, %f396, %f396, %f442;
	fma.rn.f32 	%f444, %f402, %f402, %f443;
	fma.rn.f32 	%f445, %f405, %f405, %f444;
	fma.rn.f32 	%f446, %f408, %f408, %f445;
	fma.rn.f32 	%f447, %f411, %f411, %f446;
	fma.rn.f32 	%f448, %f414, %f414, %f447;
	fma.rn.f32 	%f449, %f417, %f417, %f448;
	fma.rn.f32 	%f450, %f420, %f420, %f449;
	fma.rn.f32 	%f451, %f423, %f423, %f450;
	fma.rn.f32 	%f452, %f426, %f426, %f451;
	fma.rn.f32 	%f453, %f429, %f429, %f452;
	fma.rn.f32 	%f454, %f432, %f432, %f453;
	fma.rn.f32 	%f455, %f435, %f435, %f454;
	fma.rn.f32 	%f456, %f438, %f438, %f455;
	fma.rn.f32 	%f457, %f441, %f441, %f456;
	add.f32 	%f1688, %f1688, %f457;
	setp.gt.f32 	%p27, %f1688, %f1679;
	@%p27 bra 	$L__BB0_31;
	mul.wide.u32 	%rd52, %r189, 4;
	add.s64 	%rd53, %rd2, %rd52;
	ld.global.nc.f32 	%f458, [%rd53+64];
	add.s64 	%rd54, %rd164, %rd52;
	ld.global.nc.f32 	%f459, [%rd54+64];
	sub.f32 	%f460, %f458, %f459;
	ld.global.nc.f32 	%f461, [%rd53+68];
	ld.global.nc.f32 	%f462, [%rd54+68];
	sub.f32 	%f463, %f461, %f462;
	ld.global.nc.f32 	%f464, [%rd53+72];
	ld.global.nc.f32 	%f465, [%rd54+72];
	sub.f32 	%f466, %f464, %f465;
	ld.global.nc.f32 	%f467, [%rd53+76];
	ld.global.nc.f32 	%f468, [%rd54+76];
	sub.f32 	%f469, %f467, %f468;
	ld.global.nc.f32 	%f470, [%rd53+80];
	ld.global.nc.f32 	%f471, [%rd54+80];
	sub.f32 	%f472, %f470, %f471;
	ld.global.nc.f32 	%f473, [%rd53+84];
	ld.global.nc.f32 	%f474, [%rd54+84];
	sub.f32 	%f475, %f473, %f474;
	ld.global.nc.f32 	%f476, [%rd53+88];
	ld.global.nc.f32 	%f477, [%rd54+88];
	sub.f32 	%f478, %f476, %f477;
	ld.global.nc.f32 	%f479, [%rd53+92];
	ld.global.nc.f32 	%f480, [%rd54+92];
	sub.f32 	%f481, %f479, %f480;
	ld.global.nc.f32 	%f482, [%rd53+96];
	ld.global.nc.f32 	%f483, [%rd54+96];
	sub.f32 	%f484, %f482, %f483;
	ld.global.nc.f32 	%f485, [%rd53+100];
	ld.global.nc.f32 	%f486, [%rd54+100];
	sub.f32 	%f487, %f485, %f486;
	ld.global.nc.f32 	%f488, [%rd53+104];
	ld.global.nc.f32 	%f489, [%rd54+104];
	sub.f32 	%f490, %f488, %f489;
	ld.global.nc.f32 	%f491, [%rd53+108];
	ld.global.nc.f32 	%f492, [%rd54+108];
	sub.f32 	%f493, %f491, %f492;
	ld.global.nc.f32 	%f494, [%rd53+112];
	ld.global.nc.f32 	%f495, [%rd54+112];
	sub.f32 	%f496, %f494, %f495;
	ld.global.nc.f32 	%f497, [%rd53+116];
	ld.global.nc.f32 	%f498, [%rd54+116];
	sub.f32 	%f499, %f497, %f498;
	ld.global.nc.f32 	%f500, [%rd53+120];
	ld.global.nc.f32 	%f501, [%rd54+120];
	sub.f32 	%f502, %f500, %f501;
	ld.global.nc.f32 	%f503, [%rd53+124];
	ld.global.nc.f32 	%f504, [%rd54+124];
	sub.f32 	%f505, %f503, %f504;
	mul.f32 	%f506, %f463, %f463;
	fma.rn.f32 	%f507, %f460, %f460, %f506;
	fma.rn.f32 	%f508, %f466, %f466, %f507;
	fma.rn.f32 	%f509, %f469, %f469, %f508;
	fma.rn.f32 	%f510, %f472, %f472, %f509;
	fma.rn.f32 	%f511, %f475, %f475, %f510;
	fma.rn.f32 	%f512, %f478, %f478, %f511;
	fma.rn.f32 	%f513, %f481, %f481, %f512;
	fma.rn.f32 	%f514, %f484, %f484, %f513;
	fma.rn.f32 	%f515, %f487, %f487, %f514;
	fma.rn.f32 	%f516, %f490, %f490, %f515;
	fma.rn.f32 	%f517, %f493, %f493, %f516;
	fma.rn.f32 	%f518, %f496, %f496, %f517;
	fma.rn.f32 	%f519, %f499, %f499, %f518;
	fma.rn.f32 	%f520, %f502, %f502, %f519;
	fma.rn.f32 	%f521, %f505, %f505, %f520;
	add.f32 	%f1688, %f1688, %f521;
	setp.gt.f32 	%p28, %f1688, %f1679;
	@%p28 bra 	$L__BB0_31;
	add.s32 	%r189, %r189, 32;
	add.s32 	%r143, %r119, -31;
	setp.lt.s32 	%p29, %r189, %r143;
	@%p29 bra 	$L__BB0_44;
	bra.uni 	$L__BB0_26;
$L__BB0_47:
	mul.wide.u32 	%rd55, %r189, 4;
	add.s64 	%rd56, %rd2, %rd55;
	ld.global.nc.f32 	%f522, [%rd56];
	add.s64 	%rd57, %rd164, %rd55;
	ld.global.nc.f32 	%f523, [%rd57];
	sub.f32 	%f524, %f522, %f523;
	ld.global.nc.f32 	%f525, [%rd56+4];
	ld.global.nc.f32 	%f526, [%rd57+4];
	sub.f32 	%f527, %f525, %f526;
	ld.global.nc.f32 	%f528, [%rd56+8];
	ld.global.nc.f32 	%f529, [%rd57+8];
	sub.f32 	%f530, %f528, %f529;
	ld.global.nc.f32 	%f531, [%rd56+12];
	ld.global.nc.f32 	%f532, [%rd57+12];
	sub.f32 	%f533, %f531, %f532;
	ld.global.nc.f32 	%f534, [%rd56+16];
	ld.global.nc.f32 	%f535, [%rd57+16];
	sub.f32 	%f536, %f534, %f535;
	ld.global.nc.f32 	%f537, [%rd56+20];
	ld.global.nc.f32 	%f538, [%rd57+20];
	sub.f32 	%f539, %f537, %f538;
	ld.global.nc.f32 	%f540, [%rd56+24];
	ld.global.nc.f32 	%f541, [%rd57+24];
	sub.f32 	%f542, %f540, %f541;
	ld.global.nc.f32 	%f543, [%rd56+28];
	ld.global.nc.f32 	%f544, [%rd57+28];
	sub.f32 	%f545, %f543, %f544;
	ld.global.nc.f32 	%f546, [%rd56+32];
	ld.global.nc.f32 	%f547, [%rd57+32];
	sub.f32 	%f548, %f546, %f547;
	ld.global.nc.f32 	%f549, [%rd56+36];
	ld.global.nc.f32 	%f550, [%rd57+36];
	sub.f32 	%f551, %f549, %f550;
	ld.global.nc.f32 	%f552, [%rd56+40];
	ld.global.nc.f32 	%f553, [%rd57+40];
	sub.f32 	%f554, %f552, %f553;
	ld.global.nc.f32 	%f555, [%rd56+44];
	ld.global.nc.f32 	%f556, [%rd57+44];
	sub.f32 	%f557, %f555, %f556;
	ld.global.nc.f32 	%f558, [%rd56+48];
	ld.global.nc.f32 	%f559, [%rd57+48];
	sub.f32 	%f560, %f558, %f559;
	ld.global.nc.f32 	%f561, [%rd56+52];
	ld.global.nc.f32 	%f562, [%rd57+52];
	sub.f32 	%f563, %f561, %f562;
	ld.global.nc.f32 	%f564, [%rd56+56];
	ld.global.nc.f32 	%f565, [%rd57+56];
	sub.f32 	%f566, %f564, %f565;
	ld.global.nc.f32 	%f567, [%rd56+60];
	ld.global.nc.f32 	%f568, [%rd57+60];
	sub.f32 	%f569, %f567, %f568;
	mul.f32 	%f570, %f527, %f527;
	fma.rn.f32 	%f571, %f524, %f524, %f570;
	fma.rn.f32 	%f572, %f530, %f530, %f571;
	fma.rn.f32 	%f573, %f533, %f533, %f572;
	fma.rn.f32 	%f574, %f536, %f536, %f573;
	fma.rn.f32 	%f575, %f539, %f539, %f574;
	fma.rn.f32 	%f576, %f542, %f542, %f575;
	fma.rn.f32 	%f577, %f545, %f545, %f576;
	fma.rn.f32 	%f578, %f548, %f548, %f577;
	fma.rn.f32 	%f579, %f551, %f551, %f578;
	fma.rn.f32 	%f580, %f554, %f554, %f579;
	fma.rn.f32 	%f581, %f557, %f557, %f580;
	fma.rn.f32 	%f582, %f560, %f560, %f581;
	fma.rn.f32 	%f583, %f563, %f563, %f582;
	fma.rn.f32 	%f584, %f566, %f566, %f583;
	fma.rn.f32 	%f585, %f569, %f569, %f584;
	add.f32 	%f1688, %f1688, %f585;
	setp.gt.f32 	%p31, %f1688, %f1679;
	@%p31 bra 	$L__BB0_31;
	add.s32 	%r189, %r189, 16;
	setp.lt.s32 	%p32, %r189, %r24;
	@%p32 bra 	$L__BB0_47;
	bra.uni 	$L__BB0_27;
$L__BB0_49:
	mul.wide.u32 	%rd58, %r189, 4;
	add.s64 	%rd59, %rd2, %rd58;
	ld.global.nc.f32 	%f586, [%rd59];
	add.s64 	%rd60, %rd164, %rd58;
	ld.global.nc.f32 	%f587, [%rd60];
	sub.f32 	%f588, %f586, %f587;
	ld.global.nc.f32 	%f589, [%rd59+4];
	ld.global.nc.f32 	%f590, [%rd60+4];
	sub.f32 	%f591, %f589, %f590;
	ld.global.nc.f32 	%f592, [%rd59+8];
	ld.global.nc.f32 	%f593, [%rd60+8];
	sub.f32 	%f594, %f592, %f593;
	ld.global.nc.f32 	%f595, [%rd59+12];
	ld.global.nc.f32 	%f596, [%rd60+12];
	sub.f32 	%f597, %f595, %f596;
	ld.global.nc.f32 	%f598, [%rd59+16];
	ld.global.nc.f32 	%f599, [%rd60+16];
	sub.f32 	%f600, %f598, %f599;
	ld.global.nc.f32 	%f601, [%rd59+20];
	ld.global.nc.f32 	%f602, [%rd60+20];
	sub.f32 	%f603, %f601, %f602;
	ld.global.nc.f32 	%f604, [%rd59+24];
	ld.global.nc.f32 	%f605, [%rd60+24];
	sub.f32 	%f606, %f604, %f605;
	ld.global.nc.f32 	%f607, [%rd59+28];
	ld.global.nc.f32 	%f608, [%rd60+28];
	sub.f32 	%f609, %f607, %f608;
	mul.f32 	%f610, %f591, %f591;
	fma.rn.f32 	%f611, %f588, %f588, %f610;
	fma.rn.f32 	%f612, %f594, %f594, %f611;
	fma.rn.f32 	%f613, %f597, %f597, %f612;
	fma.rn.f32 	%f614, %f600, %f600, %f613;
	fma.rn.f32 	%f615, %f603, %f603, %f614;
	fma.rn.f32 	%f616, %f606, %f606, %f615;
	fma.rn.f32 	%f617, %f609, %f609, %f616;
	add.f32 	%f1688, %f1688, %f617;
	setp.gt.f32 	%p34, %f1688, %f1679;
	@%p34 bra 	$L__BB0_31;
	add.s32 	%r189, %r189, 8;
	setp.lt.s32 	%p35, %r189, %r25;
	@%p35 bra 	$L__BB0_49;
	bra.uni 	$L__BB0_28;
$L__BB0_51:
	mul.wide.u32 	%rd61, %r189, 4;
	add.s64 	%rd62, %rd2, %rd61;
	ld.global.nc.f32 	%f618, [%rd62];
	add.s64 	%rd63, %rd164, %rd61;
	ld.global.nc.f32 	%f619, [%rd63];
	sub.f32 	%f620, %f618, %f619;
	mul.wide.s32 	%rd64, %r189, 4;
	add.s64 	%rd65, %rd2, %rd64;
	ld.global.nc.f32 	%f621, [%rd65+4];
	add.s64 	%rd66, %rd164, %rd64;
	ld.global.nc.f32 	%f622, [%rd66+4];
	sub.f32 	%f623, %f621, %f622;
	ld.global.nc.f32 	%f624, [%rd65+8];
	ld.global.nc.f32 	%f625, [%rd66+8];
	sub.f32 	%f626, %f624, %f625;
	ld.global.nc.f32 	%f627, [%rd65+12];
	ld.global.nc.f32 	%f628, [%rd66+12];
	sub.f32 	%f629, %f627, %f628;
	mul.f32 	%f630, %f623, %f623;
	fma.rn.f32 	%f631, %f620, %f620, %f630;
	fma.rn.f32 	%f632, %f626, %f626, %f631;
	fma.rn.f32 	%f633, %f629, %f629, %f632;
	add.f32 	%f1688, %f1688, %f633;
	setp.gt.f32 	%p37, %f1688, %f1679;
	@%p37 bra 	$L__BB0_31;
	add.s32 	%r189, %r189, 4;
	setp.lt.s32 	%p38, %r189, %r26;
	@%p38 bra 	$L__BB0_51;
	bra.uni 	$L__BB0_29;
$L__BB0_53:
	add.s32 	%r146, %r119, -31;
	setp.ge.s32 	%p46, %r195, %r146;
	@%p46 bra 	$L__BB0_54;
	bra.uni 	$L__BB0_59;
$L__BB0_54:
	setp.ge.s32 	%p50, %r195, %r24;
	@%p50 bra 	$L__BB0_55;
	bra.uni 	$L__BB0_62;
$L__BB0_55:
	setp.ge.s32 	%p53, %r195, %r25;
	@%p53 bra 	$L__BB0_56;
	bra.uni 	$L__BB0_64;
$L__BB0_56:
	setp.ge.s32 	%p56, %r195, %r26;
	@%p56 bra 	$L__BB0_57;
	bra.uni 	$L__BB0_66;
$L__BB0_57:
	setp.ge.s32 	%p59, %r195, %r119;
	@%p59 bra 	$L__BB0_33;
$L__BB0_58:
	mul.wide.s32 	%rd89, %r195, 4;
	add.s64 	%rd90, %rd2, %rd89;
	ld.global.nc.f32 	%f893, [%rd90];
	add.s64 	%rd91, %rd11, %rd89;
	ld.global.nc.f32 	%f894, [%rd91];
	sub.f32 	%f895, %f893, %f894;
	fma.rn.f32 	%f1695, %f895, %f895, %f1695;
	setp.leu.f32 	%p60, %f1695, %f40;
	add.s32 	%r195, %r195, 1;
	setp.lt.s32 	%p61, %r195, %r119;
	and.pred  	%p62, %p60, %p61;
	@%p62 bra 	$L__BB0_58;
	bra.uni 	$L__BB0_33;
$L__BB0_59:
	mul.wide.u32 	%rd71, %r195, 4;
	add.s64 	%rd72, %rd2, %rd71;
	ld.global.nc.f32 	%f653, [%rd72];
	add.s64 	%rd73, %rd11, %rd71;
	ld.global.nc.f32 	%f654, [%rd73];
	sub.f32 	%f655, %f653, %f654;
	ld.global.nc.f32 	%f656, [%rd72+4];
	ld.global.nc.f32 	%f657, [%rd73+4];
	sub.f32 	%f658, %f656, %f657;
	ld.global.nc.f32 	%f659, [%rd72+8];
	ld.global.nc.f32 	%f660, [%rd73+8];
	sub.f32 	%f661, %f659, %f660;
	ld.global.nc.f32 	%f662, [%rd72+12];
	ld.global.nc.f32 	%f663, [%rd73+12];
	sub.f32 	%f664, %f662, %f663;
	ld.global.nc.f32 	%f665, [%rd72+16];
	ld.global.nc.f32 	%f666, [%rd73+16];
	sub.f32 	%f667, %f665, %f666;
	ld.global.nc.f32 	%f668, [%rd72+20];
	ld.global.nc.f32 	%f669, [%rd73+20];
	sub.f32 	%f670, %f668, %f669;
	ld.global.nc.f32 	%f671, [%rd72+24];
	ld.global.nc.f32 	%f672, [%rd73+24];
	sub.f32 	%f673, %f671, %f672;
	ld.global.nc.f32 	%f674, [%rd72+28];
	ld.global.nc.f32 	%f675, [%rd73+28];
	sub.f32 	%f676, %f674, %f675;
	ld.global.nc.f32 	%f677, [%rd72+32];
	ld.global.nc.f32 	%f678, [%rd73+32];
	sub.f32 	%f679, %f677, %f678;
	ld.global.nc.f32 	%f680, [%rd72+36];
	ld.global.nc.f32 	%f681, [%rd73+36];
	sub.f32 	%f682, %f680, %f681;
	ld.global.nc.f32 	%f683, [%rd72+40];
	ld.global.nc.f32 	%f684, [%rd73+40];
	sub.f32 	%f685, %f683, %f684;
	ld.global.nc.f32 	%f686, [%rd72+44];
	ld.global.nc.f32 	%f687, [%rd73+44];
	sub.f32 	%f688, %f686, %f687;
	ld.global.nc.f32 	%f689, [%rd72+48];
	ld.global.nc.f32 	%f690, [%rd73+48];
	sub.f32 	%f691, %f689, %f690;
	ld.global.nc.f32 	%f692, [%rd72+52];
	ld.global.nc.f32 	%f693, [%rd73+52];
	sub.f32 	%f694, %f692, %f693;
	ld.global.nc.f32 	%f695, [%rd72+56];
	ld.global.nc.f32 	%f696, [%rd73+56];
	sub.f32 	%f697, %f695, %f696;
	ld.global.nc.f32 	%f698, [%rd72+60];
	ld.global.nc.f32 	%f699, [%rd73+60];
	sub.f32 	%f700, %f698, %f699;
	mul.f32 	%f701, %f658, %f658;
	fma.rn.f32 	%f702, %f655, %f655, %f701;
	fma.rn.f32 	%f703, %f661, %f661, %f702;
	fma.rn.f32 	%f704, %f664, %f664, %f703;
	fma.rn.f32 	%f705, %f667, %f667, %f704;
	fma.rn.f32 	%f706, %f670, %f670, %f705;
	fma.rn.f32 	%f707, %f673, %f673, %f706;
	fma.rn.f32 	%f708, %f676, %f676, %f707;
	fma.rn.f32 	%f709, %f679, %f679, %f708;
	fma.rn.f32 	%f710, %f682, %f682, %f709;
	fma.rn.f32 	%f711, %f685, %f685, %f710;
	fma.rn.f32 	%f712, %f688, %f688, %f711;
	fma.rn.f32 	%f713, %f691, %f691, %f712;
	fma.rn.f32 	%f714, %f694, %f694, %f713;
	fma.rn.f32 	%f715, %f697, %f697, %f714;
	fma.rn.f32 	%f716, %f700, %f700, %f715;
	add.f32 	%f1695, %f1695, %f716;
	setp.gt.f32 	%p47, %f1695, %f40;
	@%p47 bra 	$L__BB0_33;
	mul.wide.u32 	%rd74, %r195, 4;
	add.s64 	%rd75, %rd2, %rd74;
	ld.global.nc.f32 	%f717, [%rd75+64];
	add.s64 	%rd76, %rd11, %rd74;
	ld.global.nc.f32 	%f718, [%rd76+64];
	sub.f32 	%f719, %f717, %f718;
	ld.global.nc.f32 	%f720, [%rd75+68];
	ld.global.nc.f32 	%f721, [%rd76+68];
	sub.f32 	%f722, %f720, %f721;
	ld.global.nc.f32 	%f723, [%rd75+72];
	ld.global.nc.f32 	%f724, [%rd76+72];
	sub.f32 	%f725, %f723, %f724;
	ld.global.nc.f32 	%f726, [%rd75+76];
	ld.global.nc.f32 	%f727, [%rd76+76];
	sub.f32 	%f728, %f726, %f727;
	ld.global.nc.f32 	%f729, [%rd75+80];
	ld.global.nc.f32 	%f730, [%rd76+80];
	sub.f32 	%f731, %f729, %f730;
	ld.global.nc.f32 	%f732, [%rd75+84];
	ld.global.nc.f32 	%f733, [%rd76+84];
	sub.f32 	%f734, %f732, %f733;
	ld.global.nc.f32 	%f735, [%rd75+88];
	ld.global.nc.f32 	%f736, [%rd76+88];
	sub.f32 	%f737, %f735, %f736;
	ld.global.nc.f32 	%f738, [%rd75+92];
	ld.global.nc.f32 	%f739, [%rd76+92];
	sub.f32 	%f740, %f738, %f739;
	ld.global.nc.f32 	%f741, [%rd75+96];
	ld.global.nc.f32 	%f742, [%rd76+96];
	sub.f32 	%f743, %f741, %f742;
	ld.global.nc.f32 	%f744, [%rd75+100];
	ld.global.nc.f32 	%f745, [%rd76+100];
	sub.f32 	%f746, %f744, %f745;
	ld.global.nc.f32 	%f747, [%rd75+104];
	ld.global.nc.f32 	%f748, [%rd76+104];
	sub.f32 	%f749, %f747, %f748;
	ld.global.nc.f32 	%f750, [%rd75+108];
	ld.global.nc.f32 	%f751, [%rd76+108];
	sub.f32 	%f752, %f750, %f751;
	ld.global.nc.f32 	%f753, [%rd75+112];
	ld.global.nc.f32 	%f754, [%rd76+112];
	sub.f32 	%f755, %f753, %f754;
	ld.global.nc.f32 	%f756, [%rd75+116];
	ld.global.nc.f32 	%f757, [%rd76+116];
	sub.f32 	%f758, %f756, %f757;
	ld.global.nc.f32 	%f759, [%rd75+120];
	ld.global.nc.f32 	%f760, [%rd76+120];
	sub.f32 	%f761, %f759, %f760;
	ld.global.nc.f32 	%f762, [%rd75+124];
	ld.global.nc.f32 	%f763, [%rd76+124];
	sub.f32 	%f764, %f762, %f763;
	mul.f32 	%f765, %f722, %f722;
	fma.rn.f32 	%f766, %f719, %f719, %f765;
	fma.rn.f32 	%f767, %f725, %f725, %f766;
	fma.rn.f32 	%f768, %f728, %f728, %f767;
	fma.rn.f32 	%f769, %f731, %f731, %f768;
	fma.rn.f32 	%f770, %f734, %f734, %f769;
	fma.rn.f32 	%f771, %f737, %f737, %f770;
	fma.rn.f32 	%f772, %f740, %f740, %f771;
	fma.rn.f32 	%f773, %f743, %f743, %f772;
	fma.rn.f32 	%f774, %f746, %f746, %f773;
	fma.rn.f32 	%f775, %f749, %f749, %f774;
	fma.rn.f32 	%f776, %f752, %f752, %f775;
	fma.rn.f32 	%f777, %f755, %f755, %f776;
	fma.rn.f32 	%f778, %f758, %f758, %f777;
	fma.rn.f32 	%f779, %f761, %f761, %f778;
	fma.rn.f32 	%f780, %f764, %f764, %f779;
	add.f32 	%f1695, %f1695, %f780;
	setp.gt.f32 	%p48, %f1695, %f40;
	@%p48 bra 	$L__BB0_33;
	add.s32 	%r195, %r195, 32;
	add.s32 	%r147, %r119, -31;
	setp.lt.s32 	%p49, %r195, %r147;
	@%p49 bra 	$L__BB0_59;
	bra.uni 	$L__BB0_54;
$L__BB0_62:
	mul.wide.u32 	%rd77, %r195, 4;
	add.s64 	%rd78, %rd2, %rd77;
	ld.global.nc.f32 	%f781, [%rd78];
	add.s64 	%rd79, %rd11, %rd77;
	ld.global.nc.f32 	%f782, [%rd79];
	sub.f32 	%f783, %f781, %f782;
	ld.global.nc.f32 	%f784, [%rd78+4];
	ld.global.nc.f32 	%f785, [%rd79+4];
	sub.f32 	%f786, %f784, %f785;
	ld.global.nc.f32 	%f787, [%rd78+8];
	ld.global.nc.f32 	%f788, [%rd79+8];
	sub.f32 	%f789, %f787, %f788;
	ld.global.nc.f32 	%f790, [%rd78+12];
	ld.global.nc.f32 	%f791, [%rd79+12];
	sub.f32 	%f792, %f790, %f791;
	ld.global.nc.f32 	%f793, [%rd78+16];
	ld.global.nc.f32 	%f794, [%rd79+16];
	sub.f32 	%f795, %f793, %f794;
	ld.global.nc.f32 	%f796, [%rd78+20];
	ld.global.nc.f32 	%f797, [%rd79+20];
	sub.f32 	%f798, %f796, %f797;
	ld.global.nc.f32 	%f799, [%rd78+24];
	ld.global.nc.f32 	%f800, [%rd79+24];
	sub.f32 	%f801, %f799, %f800;
	ld.global.nc.f32 	%f802, [%rd78+28];
	ld.global.nc.f32 	%f803, [%rd79+28];
	sub.f32 	%f804, %f802, %f803;
	ld.global.nc.f32 	%f805, [%rd78+32];
	ld.global.nc.f32 	%f806, [%rd79+32];
	sub.f32 	%f807, %f805, %f806;
	ld.global.nc.f32 	%f808, [%rd78+36];
	ld.global.nc.f32 	%f809, [%rd79+36];
	sub.f32 	%f810, %f808, %f809;
	ld.global.nc.f32 	%f811, [%rd78+40];
	ld.global.nc.f32 	%f812, [%rd79+40];
	sub.f32 	%f813, %f811, %f812;
	ld.global.nc.f32 	%f814, [%rd78+44];
	ld.global.nc.f32 	%f815, [%rd79+44];
	sub.f32 	%f816, %f814, %f815;
	ld.global.nc.f32 	%f817, [%rd78+48];
	ld.global.nc.f32 	%f818, [%rd79+48];
	sub.f32 	%f819, %f817, %f818;
	ld.global.nc.f32 	%f820, [%rd78+52];
	ld.global.nc.f32 	%f821, [%rd79+52];
	sub.f32 	%f822, %f820, %f821;
	ld.global.nc.f32 	%f823, [%rd78+56];
	ld.global.nc.f32 	%f824, [%rd79+56];
	sub.f32 	%f825, %f823, %f824;
	ld.global.nc.f32 	%f826, [%rd78+60];
	ld.global.nc.f32 	%f827, [%rd79+60];
	sub.f32 	%f828, %f826, %f827;
	mul.f32 	%f829, %f786, %f786;
	fma.rn.f32 	%f830, %f783, %f783, %f829;
	fma.rn.f32 	%f831, %f789, %f789, %f830;
	fma.rn.f32 	%f832, %f792, %f792, %f831;
	fma.rn.f32 	%f833, %f795, %f795, %f832;
	fma.rn.f32 	%f834, %f798, %f798, %f833;
	fma.rn.f32 	%f835, %f801, %f801, %f834;
	fma.rn.f32 	%f836, %f804, %f804, %f835;
	fma.rn.f32 	%f837, %f807, %f807, %f836;
	fma.rn.f32 	%f838, %f810, %f810, %f837;
	fma.rn.f32 	%f839, %f813, %f813, %f838;
	fma.rn.f32 	%f840, %f816, %f816, %f839;
	fma.rn.f32 	%f841, %f819, %f819, %f840;
	fma.rn.f32 	%f842, %f822, %f822, %f841;
	fma.rn.f32 	%f843, %f825, %f825, %f842;
	fma.rn.f32 	%f844, %f828, %f828, %f843;
	add.f32 	%f1695, %f1695, %f844;
	setp.gt.f32 	%p51, %f1695, %f40;
	@%p51 bra 	$L__BB0_33;
	add.s32 	%r195, %r195, 16;
	setp.lt.s32 	%p52, %r195, %r24;
	@%p52 bra 	$L__BB0_62;
	bra.uni 	$L__BB0_55;
$L__BB0_64:
	mul.wide.u32 	%rd80, %r195, 4;
	add.s64 	%rd81, %rd2, %rd80;
	ld.global.nc.f32 	%f845, [%rd81];
	add.s64 	%rd82, %rd11, %rd80;
	ld.global.nc.f32 	%f846, [%rd82];
	sub.f32 	%f847, %f845, %f846;
	ld.global.nc.f32 	%f848, [%rd81+4];
	ld.global.nc.f32 	%f849, [%rd82+4];
	sub.f32 	%f850, %f848, %f849;
	ld.global.nc.f32 	%f851, [%rd81+8];
	ld.global.nc.f32 	%f852, [%rd82+8];
	sub.f32 	%f853, %f851, %f852;
	ld.global.nc.f32 	%f854, [%rd81+12];
	ld.global.nc.f32 	%f855, [%rd82+12];
	sub.f32 	%f856, %f854, %f855;
	ld.global.nc.f32 	%f857, [%rd81+16];
	ld.global.nc.f32 	%f858, [%rd82+16];
	sub.f32 	%f859, %f857, %f858;
	ld.global.nc.f32 	%f860, [%rd81+20];
	ld.global.nc.f32 	%f861, [%rd82+20];
	sub.f32 	%f862, %f860, %f861;
	ld.global.nc.f32 	%f863, [%rd81+24];
	ld.global.nc.f32 	%f864, [%rd82+24];
	sub.f32 	%f865, %f863, %f864;
	ld.global.nc.f32 	%f866, [%rd81+28];
	ld.global.nc.f32 	%f867, [%rd82+28];
	sub.f32 	%f868, %f866, %f867;
	mul.f32 	%f869, %f850, %f850;
	fma.rn.f32 	%f870, %f847, %f847, %f869;
	fma.rn.f32 	%f871, %f853, %f853, %f870;
	fma.rn.f32 	%f872, %f856, %f856, %f871;
	fma.rn.f32 	%f873, %f859, %f859, %f872;
	fma.rn.f32 	%f874, %f862, %f862, %f873;
	fma.rn.f32 	%f875, %f865, %f865, %f874;
	fma.rn.f32 	%f876, %f868, %f868, %f875;
	add.f32 	%f1695, %f1695, %f876;
	setp.gt.f32 	%p54, %f1695, %f40;
	@%p54 bra 	$L__BB0_33;
	add.s32 	%r195, %r195, 8;
	setp.lt.s32 	%p55, %r195, %r25;
	@%p55 bra 	$L__BB0_64;
	bra.uni 	$L__BB0_56;
$L__BB0_66:
	mul.wide.u32 	%rd83, %r195, 4;
	add.s64 	%rd84, %rd2, %rd83;
	ld.global.nc.f32 	%f877, [%rd84];
	add.s64 	%rd85, %rd11, %rd83;
	ld.global.nc.f32 	%f878, [%rd85];
	sub.f32 	%f879, %f877, %f878;
	mul.wide.s32 	%rd86, %r195, 4;
	add.s64 	%rd87, %rd2, %rd86;
	ld.global.nc.f32 	%f880, [%rd87+4];
	add.s64 	%rd88, %rd11, %rd86;
	ld.global.nc.f32 	%f881, [%rd88+4];
	sub.f32 	%f882, %f880, %f881;
	ld.global.nc.f32 	%f883, [%rd87+8];
	ld.global.nc.f32 	%f884, [%rd88+8];
	sub.f32 	%f885, %f883, %f884;
	ld.global.nc.f32 	%f886, [%rd87+12];
	ld.global.nc.f32 	%f887, [%rd88+12];
	sub.f32 	%f888, %f886, %f887;
	mul.f32 	%f889, %f882, %f882;
	fma.rn.f32 	%f890, %f879, %f879, %f889;
	fma.rn.f32 	%f891, %f885, %f885, %f890;
	fma.rn.f32 	%f892, %f888, %f888, %f891;
	add.f32 	%f1695, %f1695, %f892;
	setp.gt.f32 	%p57, %f1695, %f40;
	@%p57 bra 	$L__BB0_33;
	add.s32 	%r195, %r195, 4;
	setp.lt.s32 	%p58, %r195, %r26;
	@%p58 bra 	$L__BB0_66;
	bra.uni 	$L__BB0_57;
$L__BB0_68:
	add.s32 	%r151, %r119, -31;
	setp.ge.s32 	%p66, %r201, %r151;
	@%p66 bra 	$L__BB0_69;
	bra.uni 	$L__BB0_74;
$L__BB0_69:
	setp.ge.s32 	%p70, %r201, %r24;
	@%p70 bra 	$L__BB0_70;
	bra.uni 	$L__BB0_77;
$L__BB0_70:
	setp.ge.s32 	%p73, %r201, %r25;
	@%p73 bra 	$L__BB0_71;
	bra.uni 	$L__BB0_79;
$L__BB0_71:
	setp.ge.s32 	%p76, %r201, %r26;
	@%p76 bra 	$L__BB0_72;
	bra.uni 	$L__BB0_81;
$L__BB0_72:
	setp.ge.s32 	%p79, %r201, %r119;
	@%p79 bra 	$L__BB0_35;
$L__BB0_73:
	mul.wide.s32 	%rd110, %r201, 4;
	add.s64 	%rd111, %rd2, %rd110;
	ld.global.nc.f32 	%f1152, [%rd111];
	add.s64 	%rd112, %rd13, %rd110;
	ld.global.nc.f32 	%f1153, [%rd112];
	sub.f32 	%f1154, %f1152, %f1153;
	fma.rn.f32 	%f1702, %f1154, %f1154, %f1702;
	setp.leu.f32 	%p80, %f1702, %f59;
	add.s32 	%r201, %r201, 1;
	setp.lt.s32 	%p81, %r201, %r119;
	and.pred  	%p82, %p80, %p81;
	@%p82 bra 	$L__BB0_73;
	bra.uni 	$L__BB0_35;
$L__BB0_74:
	mul.wide.u32 	%rd92, %r201, 4;
	add.s64 	%rd93, %rd2, %rd92;
	ld.global.nc.f32 	%f912, [%rd93];
	add.s64 	%rd94, %rd13, %rd92;
	ld.global.nc.f32 	%f913, [%rd94];
	sub.f32 	%f914, %f912, %f913;
	ld.global.nc.f32 	%f915, [%rd93+4];
	ld.global.nc.f32 	%f916, [%rd94+4];
	sub.f32 	%f917, %f915, %f916;
	ld.global.nc.f32 	%f918, [%rd93+8];
	ld.global.nc.f32 	%f919, [%rd94+8];
	sub.f32 	%f920, %f918, %f919;
	ld.global.nc.f32 	%f921, [%rd93+12];
	ld.global.nc.f32 	%f922, [%rd94+12];
	sub.f32 	%f923, %f921, %f922;
	ld.global.nc.f32 	%f924, [%rd93+16];
	ld.global.nc.f32 	%f925, [%rd94+16];
	sub.f32 	%f926, %f924, %f925;
	ld.global.nc.f32 	%f927, [%rd93+20];
	ld.global.nc.f32 	%f928, [%rd94+20];
	sub.f32 	%f929, %f927, %f928;
	ld.global.nc.f32 	%f930, [%rd93+24];
	ld.global.nc.f32 	%f931, [%rd94+24];
	sub.f32 	%f932, %f930, %f931;
	ld.global.nc.f32 	%f933, [%rd93+28];
	ld.global.nc.f32 	%f934, [%rd94+28];
	sub.f32 	%f935, %f933, %f934;
	ld.global.nc.f32 	%f936, [%rd93+32];
	ld.global.nc.f32 	%f937, [%rd94+32];
	sub.f32 	%f938, %f936, %f937;
	ld.global.nc.f32 	%f939, [%rd93+36];
	ld.global.nc.f32 	%f940, [%rd94+36];
	sub.f32 	%f941, %f939, %f940;
	ld.global.nc.f32 	%f942, [%rd93+40];
	ld.global.nc.f32 	%f943, [%rd94+40];
	sub.f32 	%f944, %f942, %f943;
	ld.global.nc.f32 	%f945, [%rd93+44];
	ld.global.nc.f32 	%f946, [%rd94+44];
	sub.f32 	%f947, %f945, %f946;
	ld.global.nc.f32 	%f948, [%rd93+48];
	ld.global.nc.f32 	%f949, [%rd94+48];
	sub.f32 	%f950, %f948, %f949;
	ld.global.nc.f32 	%f951, [%rd93+52];
	ld.global.nc.f32 	%f952, [%rd94+52];
	sub.f32 	%f953, %f951, %f952;
	ld.global.nc.f32 	%f954, [%rd93+56];
	ld.global.nc.f32 	%f955, [%rd94+56];
	sub.f32 	%f956, %f954, %f955;
	ld.global.nc.f32 	%f957, [%rd93+60];
	ld.global.nc.f32 	%f958, [%rd94+60];
	sub.f32 	%f959, %f957, %f958;
	mul.f32 	%f960, %f917, %f917;
	fma.rn.f32 	%f961, %f914, %f914, %f960;
	fma.rn.f32 	%f962, %f920, %f920, %f961;
	fma.rn.f32 	%f963, %f923, %f923, %f962;
	fma.rn.f32 	%f964, %f926, %f926, %f963;
	fma.rn.f32 	%f965, %f929, %f929, %f964;
	fma.rn.f32 	%f966, %f932, %f932, %f965;
	fma.rn.f32 	%f967, %f935, %f935, %f966;
	fma.rn.f32 	%f968, %f938, %f938, %f967;
	fma.rn.f32 	%f969, %f941, %f941, %f968;
	fma.rn.f32 	%f970, %f944, %f944, %f969;
	fma.rn.f32 	%f971, %f947, %f947, %f970;
	fma.rn.f32 	%f972, %f950, %f950, %f971;
	fma.rn.f32 	%f973, %f953, %f953, %f972;
	fma.rn.f32 	%f974, %f956, %f956, %f973;
	fma.rn.f32 	%f975, %f959, %f959, %f974;
	add.f32 	%f1702, %f1702, %f975;
	setp.gt.f32 	%p67, %f1702, %f59;
	@%p67 bra 	$L__BB0_35;
	mul.wide.u32 	%rd95, %r201, 4;
	add.s64 	%rd96, %rd2, %rd95;
	ld.global.nc.f32 	%f976, [%rd96+64];
	add.s64 	%rd97, %rd13, %rd95;
	ld.global.nc.f32 	%f977, [%rd97+64];
	sub.f32 	%f978, %f976, %f977;
	ld.global.nc.f32 	%f979, [%rd96+68];
	ld.global.nc.f32 	%f980, [%rd97+68];
	sub.f32 	%f981, %f979, %f980;
	ld.global.nc.f32 	%f982, [%rd96+72];
	ld.global.nc.f32 	%f983, [%rd97+72];
	sub.f32 	%f984, %f982, %f983;
	ld.global.nc.f32 	%f985, [%rd96+76];
	ld.global.nc.f32 	%f986, [%rd97+76];
	sub.f32 	%f987, %f985, %f986;
	ld.global.nc.f32 	%f988, [%rd96+80];
	ld.global.nc.f32 	%f989, [%rd97+80];
	sub.f32 	%f990, %f988, %f989;
	ld.global.nc.f32 	%f991, [%rd96+84];
	ld.global.nc.f32 	%f992, [%rd97+84];
	sub.f32 	%f993, %f991, %f992;
	ld.global.nc.f32 	%f994, [%rd96+88];
	ld.global.nc.f32 	%f995, [%rd97+88];
	sub.f32 	%f996, %f994, %f995;
	ld.global.nc.f32 	%f997, [%rd96+92];
	ld.global.nc.f32 	%f998, [%rd97+92];
	sub.f32 	%f999, %f997, %f998;
	ld.global.nc.f32 	%f1000, [%rd96+96];
	ld.global.nc.f32 	%f1001, [%rd97+96];
	sub.f32 	%f1002, %f1000, %f1001;
	ld.global.nc.f32 	%f1003, [%rd96+100];
	ld.global.nc.f32 	%f1004, [%rd97+100];
	sub.f32 	%f1005, %f1003, %f1004;
	ld.global.nc.f32 	%f1006, [%rd96+104];
	ld.global.nc.f32 	%f1007, [%rd97+104];
	sub.f32 	%f1008, %f1006, %f1007;
	ld.global.nc.f32 	%f1009, [%rd96+108];
	ld.global.nc.f32 	%f1010, [%rd97+108];
	sub.f32 	%f1011, %f1009, %f1010;
	ld.global.nc.f32 	%f1012, [%rd96+112];
	ld.global.nc.f32 	%f1013, [%rd97+112];
	sub.f32 	%f1014, %f1012, %f1013;
	ld.global.nc.f32 	%f1015, [%rd96+116];
	ld.global.nc.f32 	%f1016, [%rd97+116];
	sub.f32 	%f1017, %f1015, %f1016;
	ld.global.nc.f32 	%f1018, [%rd96+120];
	ld.global.nc.f32 	%f1019, [%rd97+120];
	sub.f32 	%f1020, %f1018, %f1019;
	ld.global.nc.f32 	%f1021, [%rd96+124];
	ld.global.nc.f32 	%f1022, [%rd97+124];
	sub.f32 	%f1023, %f1021, %f1022;
	mul.f32 	%f1024, %f981, %f981;
	fma.rn.f32 	%f1025, %f978, %f978, %f1024;
	fma.rn.f32 	%f1026, %f984, %f984, %f1025;
	fma.rn.f32 	%f1027, %f987, %f987, %f1026;
	fma.rn.f32 	%f1028, %f990, %f990, %f1027;
	fma.rn.f32 	%f1029, %f993, %f993, %f1028;
	fma.rn.f32 	%f1030, %f996, %f996, %f1029;
	fma.rn.f32 	%f1031, %f999, %f999, %f1030;
	fma.rn.f32 	%f1032, %f1002, %f1002, %f1031;
	fma.rn.f32 	%f1033, %f1005, %f1005, %f1032;
	fma.rn.f32 	%f1034, %f1008, %f1008, %f1033;
	fma.rn.f32 	%f1035, %f1011, %f1011, %f1034;
	fma.rn.f32 	%f1036, %f1014, %f1014, %f1035;
	fma.rn.f32 	%f1037, %f1017, %f1017, %f1036;
	fma.rn.f32 	%f1038, %f1020, %f1020, %f1037;
	fma.rn.f32 	%f1039, %f1023, %f1023, %f1038;
	add.f32 	%f1702, %f1702, %f1039;
	setp.gt.f32 	%p68, %f1702, %f59;
	@%p68 bra 	$L__BB0_35;
	add.s32 	%r201, %r201, 32;
	add.s32 	%r152, %r119, -31;
	setp.lt.s32 	%p69, %r201, %r152;
	@%p69 bra 	$L__BB0_74;
	bra.uni 	$L__BB0_69;
$L__BB0_77:
	mul.wide.u32 	%rd98, %r201, 4;
	add.s64 	%rd99, %rd2, %rd98;
	ld.global.nc.f32 	%f1040, [%rd99];
	add.s64 	%rd100, %rd13, %rd98;
	ld.global.nc.f32 	%f1041, [%rd100];
	sub.f32 	%f1042, %f1040, %f1041;
	ld.global.nc.f32 	%f1043, [%rd99+4];
	ld.global.nc.f32 	%f1044, [%rd100+4];
	sub.f32 	%f1045, %f1043, %f1044;
	ld.global.nc.f32 	%f1046, [%rd99+8];
	ld.global.nc.f32 	%f1047, [%rd100+8];
	sub.f32 	%f1048, %f1046, %f1047;
	ld.global.nc.f32 	%f1049, [%rd99+12];
	ld.global.nc.f32 	%f1050, [%rd100+12];
	sub.f32 	%f1051, %f1049, %f1050;
	ld.global.nc.f32 	%f1052, [%rd99+16];
	ld.global.nc.f32 	%f1053, [%rd100+16];
	sub.f32 	%f1054, %f1052, %f1053;
	ld.global.nc.f32 	%f1055, [%rd99+20];
	ld.global.nc.f32 	%f1056, [%rd100+20];
	sub.f32 	%f1057, %f1055, %f1056;
	ld.global.nc.f32 	%f1058, [%rd99+24];
	ld.global.nc.f32 	%f1059, [%rd100+24];
	sub.f32 	%f1060, %f1058, %f1059;
	ld.global.nc.f32 	%f1061, [%rd99+28];
	ld.global.nc.f32 	%f1062, [%rd100+28];
	sub.f32 	%f1063, %f1061, %f1062;
	ld.global.nc.f32 	%f1064, [%rd99+32];
	ld.global.nc.f32 	%f1065, [%rd100+32];
	sub.f32 	%f1066, %f1064, %f1065;
	ld.global.nc.f32 	%f1067, [%rd99+36];
	ld.global.nc.f32 	%f1068, [%rd100+36];
	sub.f32 	%f1069, %f1067, %f1068;
	ld.global.nc.f32 	%f1070, [%rd99+40];
	ld.global.nc.f32 	%f1071, [%rd100+40];
	sub.f32 	%f1072, %f1070, %f1071;
	ld.global.nc.f32 	%f1073, [%rd99+44];
	ld.global.nc.f32 	%f1074, [%rd100+44];
	sub.f32 	%f1075, %f1073, %f1074;
	ld.global.nc.f32 	%f1076, [%rd99+48];
	ld.global.nc.f32 	%f1077, [%rd100+48];
	sub.f32 	%f1078, %f1076, %f1077;
	ld.global.nc.f32 	%f1079, [%rd99+52];
	ld.global.nc.f32 	%f1080, [%rd100+52];
	sub.f32 	%f1081, %f1079, %f1080;
	ld.global.nc.f32 	%f1082, [%rd99+56];
	ld.global.nc.f32 	%f1083, [%rd100+56];
	sub.f32 	%f1084, %f1082, %f1083;
	ld.global.nc.f32 	%f1085, [%rd99+60];
	ld.global.nc.f32 	%f1086, [%rd100+60];
	sub.f32 	%f1087, %f1085, %f1086;
	mul.f32 	%f1088, %f1045, %f1045;
	fma.rn.f32 	%f1089, %f1042, %f1042, %f1088;
	fma.rn.f32 	%f1090, %f1048, %f1048, %f1089;
	fma.rn.f32 	%f1091, %f1051, %f1051, %f1090;
	fma.rn.f32 	%f1092, %f1054, %f1054, %f1091;
	fma.rn.f32 	%f1093, %f1057, %f1057, %f1092;
	fma.rn.f32 	%f1094, %f1060, %f1060, %f1093;
	fma.rn.f32 	%f1095, %f1063, %f1063, %f1094;
	fma.rn.f32 	%f1096, %f1066, %f1066, %f1095;
	fma.rn.f32 	%f1097, %f1069, %f1069, %f1096;
	fma.rn.f32 	%f1098, %f1072, %f1072, %f1097;
	fma.rn.f32 	%f1099, %f1075, %f1075, %f1098;
	fma.rn.f32 	%f1100, %f1078, %f1078, %f1099;
	fma.rn.f32 	%f1101, %f1081, %f1081, %f1100;
	fma.rn.f32 	%f1102, %f1084, %f1084, %f1101;
	fma.rn.f32 	%f1103, %f1087, %f1087, %f1102;
	add.f32 	%f1702, %f1702, %f1103;
	setp.gt.f32 	%p71, %f1702, %f59;
	@%p71 bra 	$L__BB0_35;
	add.s32 	%r201, %r201, 16;
	setp.lt.s32 	%p72, %r201, %r24;
	@%p72 bra 	$L__BB0_77;
	bra.uni 	$L__BB0_70;
$L__BB0_79:
	mul.wide.u32 	%rd101, %r201, 4;
	add.s64 	%rd102, %rd2, %rd101;
	ld.global.nc.f32 	%f1104, [%rd102];
	add.s64 	%rd103, %rd13, %rd101;
	ld.global.nc.f32 	%f1105, [%rd103];
	sub.f32 	%f1106, %f1104, %f1105;
	ld.global.nc.f32 	%f1107, [%rd102+4];
	ld.global.nc.f32 	%f1108, [%rd103+4];
	sub.f32 	%f1109, %f1107, %f1108;
	ld.global.nc.f32 	%f1110, [%rd102+8];
	ld.global.nc.f32 	%f1111, [%rd103+8];
	sub.f32 	%f1112, %f1110, %f1111;
	ld.global.nc.f32 	%f1113, [%rd102+12];
	ld.global.nc.f32 	%f1114, [%rd103+12];
	sub.f32 	%f1115, %f1113, %f1114;
	ld.global.nc.f32 	%f1116, [%rd102+16];
	ld.global.nc.f32 	%f1117, [%rd103+16];
	sub.f32 	%f1118, %f1116, %f1117;
	ld.global.nc.f32 	%f1119, [%rd102+20];
	ld.global.nc.f32 	%f1120, [%rd103+20];
	sub.f32 	%f1121, %f1119, %f1120;
	ld.global.nc.f32 	%f1122, [%rd102+24];
	ld.global.nc.f32 	%f1123, [%rd103+24];
	sub.f32 	%f1124, %f1122, %f1123;
	ld.global.nc.f32 	%f1125, [%rd102+28];
	ld.global.nc.f32 	%f1126, [%rd103+28];
	sub.f32 	%f1127, %f1125, %f1126;
	mul.f32 	%f1128, %f1109, %f1109;
	fma.rn.f32 	%f1129, %f1106, %f1106, %f1128;
	fma.rn.f32 	%f1130, %f1112, %f1112, %f1129;
	fma.rn.f32 	%f1131, %f1115, %f1115, %f1130;
	fma.rn.f32 	%f1132, %f1118, %f1118, %f1131;
	fma.rn.f32 	%f1133, %f1121, %f1121, %f1132;
	fma.rn.f32 	%f1134, %f1124, %f1124, %f1133;
	fma.rn.f32 	%f1135, %f1127, %f1127, %f1134;
	add.f32 	%f1702, %f1702, %f1135;
	setp.gt.f32 	%p74, %f1702, %f59;
	@%p74 bra 	$L__BB0_35;
	add.s32 	%r201, %r201, 8;
	setp.lt.s32 	%p75, %r201, %r25;
	@%p75 bra 	$L__BB0_79;
	bra.uni 	$L__BB0_71;
$L__BB0_81:
	mul.wide.u32 	%rd104, %r201, 4;
	add.s64 	%rd105, %rd2, %rd104;
	ld.global.nc.f32 	%f1136, [%rd105];
	add.s64 	%rd106, %rd13, %rd104;
	ld.global.nc.f32 	%f1137, [%rd106];
	sub.f32 	%f1138, %f1136, %f1137;
	mul.wide.s32 	%rd107, %r201, 4;
	add.s64 	%rd108, %rd2, %rd107;
	ld.global.nc.f32 	%f1139, [%rd108+4];
	add.s64 	%rd109, %rd13, %rd107;
	ld.global.nc.f32 	%f1140, [%rd109+4];
	sub.f32 	%f1141, %f1139, %f1140;
	ld.global.nc.f32 	%f1142, [%rd108+8];
	ld.global.nc.f32 	%f1143, [%rd109+8];
	sub.f32 	%f1144, %f1142, %f1143;
	ld.global.nc.f32 	%f1145, [%rd108+12];
	ld.global.nc.f32 	%f1146, [%rd109+12];
	sub.f32 	%f1147, %f1145, %f1146;
	mul.f32 	%f1148, %f1141, %f1141;
	fma.rn.f32 	%f1149, %f1138, %f1138, %f1148;
	fma.rn.f32 	%f1150, %f1144, %f1144, %f1149;
	fma.rn.f32 	%f1151, %f1147, %f1147, %f1150;
	add.f32 	%f1702, %f1702, %f1151;
	setp.gt.f32 	%p77, %f1702, %f59;
	@%p77 bra 	$L__BB0_35;
	add.s32 	%r201, %r201, 4;
	setp.lt.s32 	%p78, %r201, %r26;
	@%p78 bra 	$L__BB0_81;
	bra.uni 	$L__BB0_72;
$L__BB0_83:
	add.s32 	%r156, %r119, -31;
	setp.ge.s32 	%p86, %r207, %r156;
	@%p86 bra 	$L__BB0_84;
	bra.uni 	$L__BB0_89;
$L__BB0_84:
	setp.ge.s32 	%p90, %r207, %r24;
	@%p90 bra 	$L__BB0_85;
	bra.uni 	$L__BB0_92;
$L__BB0_85:
	setp.ge.s32 	%p93, %r207, %r25;
	@%p93 bra 	$L__BB0_86;
	bra.uni 	$L__BB0_94;
$L__BB0_86:
	setp.ge.s32 	%p96, %r207, %r26;
	@%p96 bra 	$L__BB0_87;
	bra.uni 	$L__BB0_96;
$L__BB0_87:
	setp.ge.s32 	%p99, %r207, %r119;
	@%p99 bra 	$L__BB0_37;
$L__BB0_88:
	mul.wide.s32 	%rd131, %r207, 4;
	add.s64 	%rd132, %rd2, %rd131;
	ld.global.nc.f32 	%f1411, [%rd132];
	add.s64 	%rd133, %rd14, %rd131;
	ld.global.nc.f32 	%f1412, [%rd133];
	sub.f32 	%f1413, %f1411, %f1412;
	fma.rn.f32 	%f1709, %f1413, %f1413, %f1709;
	setp.leu.f32 	%p100, %f1709, %f78;
	add.s32 	%r207, %r207, 1;
	setp.lt.s32 	%p101, %r207, %r119;
	and.pred  	%p102, %p100, %p101;
	@%p102 bra 	$L__BB0_88;
	bra.uni 	$L__BB0_37;
$L__BB0_89:
	mul.wide.u32 	%rd113, %r207, 4;
	add.s64 	%rd114, %rd2, %rd113;
	ld.global.nc.f32 	%f1171, [%rd114];
	add.s64 	%rd115, %rd14, %rd113;
	ld.global.nc.f32 	%f1172, [%rd115];
	sub.f32 	%f1173, %f1171, %f1172;
	ld.global.nc.f32 	%f1174, [%rd114+4];
	ld.global.nc.f32 	%f1175, [%rd115+4];
	sub.f32 	%f1176, %f1174, %f1175;
	ld.global.nc.f32 	%f1177, [%rd114+8];
	ld.global.nc.f32 	%f1178, [%rd115+8];
	sub.f32 	%f1179, %f1177, %f1178;
	ld.global.nc.f32 	%f1180, [%rd114+12];
	ld.global.nc.f32 	%f1181, [%rd115+12];
	sub.f32 	%f1182, %f1180, %f1181;
	ld.global.nc.f32 	%f1183, [%rd114+16];
	ld.global.nc.f32 	%f1184, [%rd115+16];
	sub.f32 	%f1185, %f1183, %f1184;
	ld.global.nc.f32 	%f1186, [%rd114+20];
	ld.global.nc.f32 	%f1187, [%rd115+20];
	sub.f32 	%f1188, %f1186, %f1187;
	ld.global.nc.f32 	%f1189, [%rd114+24];
	ld.global.nc.f32 	%f1190, [%rd115+24];
	sub.f32 	%f1191, %f1189, %f1190;
	ld.global.nc.f32 	%f1192, [%rd114+28];
	ld.global.nc.f32 	%f1193, [%rd115+28];
	sub.f32 	%f1194, %f1192, %f1193;
	ld.global.nc.f32 	%f1195, [%rd114+32];
	ld.global.nc.f32 	%f1196, [%rd115+32];
	sub.f32 	%f1197, %f1195, %f1196;
	ld.global.nc.f32 	%f1198, [%rd114+36];
	ld.global.nc.f32 	%f1199, [%rd115+36];
	sub.f32 	%f1200, %f1198, %f1199;
	ld.global.nc.f32 	%f1201, [%rd114+40];
	ld.global.nc.f32 	%f1202, [%rd115+40];
	sub.f32 	%f1203, %f1201, %f1202;
	ld.global.nc.f32 	%f1204, [%rd114+44];
	ld.global.nc.f32 	%f1205, [%rd115+44];
	sub.f32 	%f1206, %f1204, %f1205;
	ld.global.nc.f32 	%f1207, [%rd114+48];
	ld.global.nc.f32 	%f1208, [%rd115+48];
	sub.f32 	%f1209, %f1207, %f1208;
	ld.global.nc.f32 	%f1210, [%rd114+52];
	ld.global.nc.f32 	%f1211, [%rd115+52];
	sub.f32 	%f1212, %f1210, %f1211;
	ld.global.nc.f32 	%f1213, [%rd114+56];
	ld.global.nc.f32 	%f1214, [%rd115+56];
	sub.f32 	%f1215, %f1213, %f1214;
	ld.global.nc.f32 	%f1216, [%rd114+60];
	ld.global.nc.f32 	%f1217, [%rd115+60];
	sub.f32 	%f1218, %f1216, %f1217;
	mul.f32 	%f1219, %f1176, %f1176;
	fma.rn.f32 	%f1220, %f1173, %f1173, %f1219;
	fma.rn.f32 	%f1221, %f1179, %f1179, %f1220;
	fma.rn.f32 	%f1222, %f1182, %f1182, %f1221;
	fma.rn.f32 	%f1223, %f1185, %f1185, %f1222;
	fma.rn.f32 	%f1224, %f1188, %f1188, %f1223;
	fma.rn.f32 	%f1225, %f1191, %f1191, %f1224;
	fma.rn.f32 	%f1226, %f1194, %f1194, %f1225;
	fma.rn.f32 	%f1227, %f1197, %f1197, %f1226;
	fma.rn.f32 	%f1228, %f1200, %f1200, %f1227;
	fma.rn.f32 	%f1229, %f1203, %f1203, %f1228;
	fma.rn.f32 	%f1230, %f1206, %f1206, %f1229;
	fma.rn.f32 	%f1231, %f1209, %f1209, %f1230;
	fma.rn.f32 	%f1232, %f1212, %f1212, %f1231;
	fma.rn.f32 	%f1233, %f1215, %f1215, %f1232;
	fma.rn.f32 	%f1234, %f1218, %f1218, %f1233;
	add.f32 	%f1709, %f1709, %f1234;
	setp.gt.f32 	%p87, %f1709, %f78;
	@%p87 bra 	$L__BB0_37;
	mul.wide.u32 	%rd116, %r207, 4;
	add.s64 	%rd117, %rd2, %rd116;
	ld.global.nc.f32 	%f1235, [%rd117+64];
	add.s64 	%rd118, %rd14, %rd116;
	ld.global.nc.f32 	%f1236, [%rd118+64];
	sub.f32 	%f1237, %f1235, %f1236;
	ld.global.nc.f32 	%f1238, [%rd117+68];
	ld.global.nc.f32 	%f1239, [%rd118+68];
	sub.f32 	%f1240, %f1238, %f1239;
	ld.global.nc.f32 	%f1241, [%rd117+72];
	ld.global.nc.f32 	%f1242, [%rd118+72];
	sub.f32 	%f1243, %f1241, %f1242;
	ld.global.nc.f32 	%f1244, [%rd117+76];
	ld.global.nc.f32 	%f1245, [%rd118+76];
	sub.f32 	%f1246, %f1244, %f1245;
	ld.global.nc.f32 	%f1247, [%rd117+80];
	ld.global.nc.f32 	%f1248, [%rd118+80];
	sub.f32 	%f1249, %f1247, %f1248;
	ld.global.nc.f32 	%f1250, [%rd117+84];
	ld.global.nc.f32 	%f1251, [%rd118+84];
	sub.f32 	%f1252, %f1250, %f1251;
	ld.global.nc.f32 	%f1253, [%rd117+88];
	ld.global.nc.f32 	%f1254, [%rd118+88];
	sub.f32 	%f1255, %f1253, %f1254;
	ld.global.nc.f32 	%f1256, [%rd117+92];
	ld.global.nc.f32 	%f1257, [%rd118+92];
	sub.f32 	%f1258, %f1256, %f1257;
	ld.global.nc.f32 	%f1259, [%rd117+96];
	ld.global.nc.f32 	%f1260, [%rd118+96];
	sub.f32 	%f1261, %f1259, %f1260;
	ld.global.nc.f32 	%f1262, [%rd117+100];
	ld.global.nc.f32 	%f1263, [%rd118+100];
	sub.f32 	%f1264, %f1262, %f1263;
	ld.global.nc.f32 	%f1265, [%rd117+104];
	ld.global.nc.f32 	%f1266, [%rd118+104];
	sub.f32 	%f1267, %f1265, %f1266;
	ld.global.nc.f32 	%f1268, [%rd117+108];
	ld.global.nc.f32 	%f1269, [%rd118+108];
	sub.f32 	%f1270, %f1268, %f1269;
	ld.global.nc.f32 	%f1271, [%rd117+112];
	ld.global.nc.f32 	%f1272, [%rd118+112];
	sub.f32 	%f1273, %f1271, %f1272;
	ld.global.nc.f32 	%f1274, [%rd117+116];
	ld.global.nc.f32 	%f1275, [%rd118+116];
	sub.f32 	%f1276, %f1274, %f1275;
	ld.global.nc.f32 	%f1277, [%rd117+120];
	ld.global.nc.f32 	%f1278, [%rd118+120];
	sub.f32 	%f1279, %f1277, %f1278;
	ld.global.nc.f32 	%f1280, [%rd117+124];
	ld.global.nc.f32 	%f1281, [%rd118+124];
	sub.f32 	%f1282, %f1280, %f1281;
	mul.f32 	%f1283, %f1240, %f1240;
	fma.rn.f32 	%f1284, %f1237, %f1237, %f1283;
	fma.rn.f32 	%f1285, %f1243, %f1243, %f1284;
	fma.rn.f32 	%f1286, %f1246, %f1246, %f1285;
	fma.rn.f32 	%f1287, %f1249, %f1249, %f1286;
	fma.rn.f32 	%f1288, %f1252, %f1252, %f1287;
	fma.rn.f32 	%f1289, %f1255, %f1255, %f1288;
	fma.rn.f32 	%f1290, %f1258, %f1258, %f1289;
	fma.rn.f32 	%f1291, %f1261, %f1261, %f1290;
	fma.rn.f32 	%f1292, %f1264, %f1264, %f1291;
	fma.rn.f32 	%f1293, %f1267, %f1267, %f1292;
	fma.rn.f32 	%f1294, %f1270, %f1270, %f1293;
	fma.rn.f32 	%f1295, %f1273, %f1273, %f1294;
	fma.rn.f32 	%f1296, %f1276, %f1276, %f1295;
	fma.rn.f32 	%f1297, %f1279, %f1279, %f1296;
	fma.rn.f32 	%f1298, %f1282, %f1282, %f1297;
	add.f32 	%f1709, %f1709, %f1298;
	setp.gt.f32 	%p88, %f1709, %f78;
	@%p88 bra 	$L__BB0_37;
	add.s32 	%r207, %r207, 32;
	add.s32 	%r157, %r119, -31;
	setp.lt.s32 	%p89, %r207, %r157;
	@%p89 bra 	$L__BB0_89;
	bra.uni 	$L__BB0_84;
$L__BB0_92:
	mul.wide.u32 	%rd119, %r207, 4;
	add.s64 	%rd120, %rd2, %rd119;
	ld.global.nc.f32 	%f1299, [%rd120];
	add.s64 	%rd121, %rd14, %rd119;
	ld.global.nc.f32 	%f1300, [%rd121];
	sub.f32 	%f1301, %f1299, %f1300;
	ld.global.nc.f32 	%f1302, [%rd120+4];
	ld.global.nc.f32 	%f1303, [%rd121+4];
	sub.f32 	%f1304, %f1302, %f1303;
	ld.global.nc.f32 	%f1305, [%rd120+8];
	ld.global.nc.f32 	%f1306, [%rd121+8];
	sub.f32 	%f1307, %f1305, %f1306;
	ld.global.nc.f32 	%f1308, [%rd120+12];
	ld.global.nc.f32 	%f1309, [%rd121+12];
	sub.f32 	%f1310, %f1308, %f1309;
	ld.global.nc.f32 	%f1311, [%rd120+16];
	ld.global.nc.f32 	%f1312, [%rd121+16];
	sub.f32 	%f1313, %f1311, %f1312;
	ld.global.nc.f32 	%f1314, [%rd120+20];
	ld.global.nc.f32 	%f1315, [%rd121+20];
	sub.f32 	%f1316, %f1314, %f1315;
	ld.global.nc.f32 	%f1317, [%rd120+24];
	ld.global.nc.f32 	%f1318, [%rd121+24];
	sub.f32 	%f1319, %f1317, %f1318;
	ld.global.nc.f32 	%f1320, [%rd120+28];
	ld.global.nc.f32 	%f1321, [%rd121+28];
	sub.f32 	%f1322, %f1320, %f1321;
	ld.global.nc.f32 	%f1323, [%rd120+32];
	ld.global.nc.f32 	%f1324, [%rd121+32];
	sub.f32 	%f1325, %f1323, %f1324;
	ld.global.nc.f32 	%f1326, [%rd120+36];
	ld.global.nc.f32 	%f1327, [%rd121+36];
	sub.f32 	%f1328, %f1326, %f1327;
	ld.global.nc.f32 	%f1329, [%rd120+40];
	ld.global.nc.f32 	%f1330, [%rd121+40];
	sub.f32 	%f1331, %f1329, %f1330;
	ld.global.nc.f32 	%f1332, [%rd120+44];
	ld.global.nc.f32 	%f1333, [%rd121+44];
	sub.f32 	%f1334, %f1332, %f1333;
	ld.global.nc.f32 	%f1335, [%rd120+48];
	ld.global.nc.f32 	%f1336, [%rd121+48];
	sub.f32 	%f1337, %f1335, %f1336;
	ld.global.nc.f32 	%f1338, [%rd120+52];
	ld.global.nc.f32 	%f1339, [%rd121+52];
	sub.f32 	%f1340, %f1338, %f1339;
	ld.global.nc.f32 	%f1341, [%rd120+56];
	ld.global.nc.f32 	%f1342, [%rd121+56];
	sub.f32 	%f1343, %f1341, %f1342;
	ld.global.nc.f32 	%f1344, [%rd120+60];
	ld.global.nc.f32 	%f1345, [%rd121+60];
	sub.f32 	%f1346, %f1344, %f1345;
	mul.f32 	%f1347, %f1304, %f1304;
	fma.rn.f32 	%f1348, %f1301, %f1301, %f1347;
	fma.rn.f32 	%f1349, %f1307, %f1307, %f1348;
	fma.rn.f32 	%f1350, %f1310, %f1310, %f1349;
	fma.rn.f32 	%f1351, %f1313, %f1313, %f1350;
	fma.rn.f32 	%f1352, %f1316, %f1316, %f1351;
	fma.rn.f32 	%f1353, %f1319, %f1319, %f1352;
	fma.rn.f32 	%f1354, %f1322, %f1322, %f1353;
	fma.rn.f32 	%f1355, %f1325, %f1325, %f1354;
	fma.rn.f32 	%f1356, %f1328, %f1328, %f1355;
	fma.rn.f32 	%f1357, %f1331, %f1331, %f1356;
	fma.rn.f32 	%f1358, %f1334, %f1334, %f1357;
	fma.rn.f32 	%f1359, %f1337, %f1337, %f1358;
	fma.rn.f32 	%f1360, %f1340, %f1340, %f1359;
	fma.rn.f32 	%f1361, %f1343, %f1343, %f1360;
	fma.rn.f32 	%f1362, %f1346, %f1346, %f1361;
	add.f32 	%f1709, %f1709, %f1362;
	setp.gt.f32 	%p91, %f1709, %f78;
	@%p91 bra 	$L__BB0_37;
	add.s32 	%r207, %r207, 16;
	setp.lt.s32 	%p92, %r207, %r24;
	@%p92 bra 	$L__BB0_92;
	bra.uni 	$L__BB0_85;
$L__BB0_94:
	mul.wide.u32 	%rd122, %r207, 4;
	add.s64 	%rd123, %rd2, %rd122;
	ld.global.nc.f32 	%f1363, [%rd123];
	add.s64 	%rd124, %rd14, %rd122;
	ld.global.nc.f32 	%f1364, [%rd124];
	sub.f32 	%f1365, %f1363, %f1364;
	ld.global.nc.f32 	%f1366, [%rd123+4];
	ld.global.nc.f32 	%f1367, [%rd124+4];
	sub.f32 	%f1368, %f1366, %f1367;
	ld.global.nc.f32 	%f1369, [%rd123+8];
	ld.global.nc.f32 	%f1370, [%rd124+8];
	sub.f32 	%f1371, %f1369, %f1370;
	ld.global.nc.f32 	%f1372, [%rd123+12];
	ld.global.nc.f32 	%f1373, [%rd124+12];
	sub.f32 	%f1374, %f1372, %f1373;
	ld.global.nc.f32 	%f1375, [%rd123+16];
	ld.global.nc.f32 	%f1376, [%rd124+16];
	sub.f32 	%f1377, %f1375, %f1376;
	ld.global.nc.f32 	%f1378, [%rd123+20];
	ld.global.nc.f32 	%f1379, [%rd124+20];
	sub.f32 	%f1380, %f1378, %f1379;
	ld.global.nc.f32 	%f1381, [%rd123+24];
	ld.global.nc.f32 	%f1382, [%rd124+24];
	sub.f32 	%f1383, %f1381, %f1382;
	ld.global.nc.f32 	%f1384, [%rd123+28];
	ld.global.nc.f32 	%f1385, [%rd124+28];
	sub.f32 	%f1386, %f1384, %f1385;
	mul.f32 	%f1387, %f1368, %f1368;
	fma.rn.f32 	%f1388, %f1365, %f1365, %f1387;
	fma.rn.f32 	%f1389, %f1371, %f1371, %f1388;
	fma.rn.f32 	%f1390, %f1374, %f1374, %f1389;
	fma.rn.f32 	%f1391, %f1377, %f1377, %f1390;
	fma.rn.f32 	%f1392, %f1380, %f1380, %f1391;
	fma.rn.f32 	%f1393, %f1383, %f1383, %f1392;
	fma.rn.f32 	%f1394, %f1386, %f1386, %f1393;
	add.f32 	%f1709, %f1709, %f1394;
	setp.gt.f32 	%p94, %f1709, %f78;
	@%p94 bra 	$L__BB0_37;
	add.s32 	%r207, %r207, 8;
	setp.lt.s32 	%p95, %r207, %r25;
	@%p95 bra 	$L__BB0_94;
	bra.uni 	$L__BB0_86;
$L__BB0_96:
	mul.wide.u32 	%rd125, %r207, 4;
	add.s64 	%rd126, %rd2, %rd125;
	ld.global.nc.f32 	%f1395, [%rd126];
	add.s64 	%rd127, %rd14, %rd125;
	ld.global.nc.f32 	%f1396, [%rd127];
	sub.f32 	%f1397, %f1395, %f1396;
	mul.wide.s32 	%rd128, %r207, 4;
	add.s64 	%rd129, %rd2, %rd128;
	ld.global.nc.f32 	%f1398, [%rd129+4];
	add.s64 	%rd130, %rd14, %rd128;
	ld.global.nc.f32 	%f1399, [%rd130+4];
	sub.f32 	%f1400, %f1398, %f1399;
	ld.global.nc.f32 	%f1401, [%rd129+8];
	ld.global.nc.f32 	%f1402, [%rd130+8];
	sub.f32 	%f1403, %f1401, %f1402;
	ld.global.nc.f32 	%f1404, [%rd129+12];
	ld.global.nc.f32 	%f1405, [%rd130+12];
	sub.f32 	%f1406, %f1404, %f1405;
	mul.f32 	%f1407, %f1400, %f1400;
	fma.rn.f32 	%f1408, %f1397, %f1397, %f1407;
	fma.rn.f32 	%f1409, %f1403, %f1403, %f1408;
	fma.rn.f32 	%f1410, %f1406, %f1406, %f1409;
	add.f32 	%f1709, %f1709, %f1410;
	setp.gt.f32 	%p97, %f1709, %f78;
	@%p97 bra 	$L__BB0_37;
	add.s32 	%r207, %r207, 4;
	setp.lt.s32 	%p98, %r207, %r26;
	@%p98 bra 	$L__BB0_96;
	bra.uni 	$L__BB0_87;
$L__BB0_98:
	add.s32 	%r162, %r119, -31;
	setp.ge.s32 	%p108, %r215, %r162;
	@%p108 bra 	$L__BB0_99;
	bra.uni 	$L__BB0_104;
$L__BB0_99:
	add.s32 	%r164, %r119, -15;
	setp.ge.s32 	%p112, %r215, %r164;
	@%p112 bra 	$L__BB0_100;
	bra.uni 	$L__BB0_107;
$L__BB0_100:
	add.s32 	%r104, %r119, -7;
	setp.ge.s32 	%p115, %r215, %r104;
	@%p115 bra 	$L__BB0_101;
	bra.uni 	$L__BB0_109;
$L__BB0_101:
	add.s32 	%r108, %r119, -3;
	setp.ge.s32 	%p118, %r215, %r108;
	@%p118 bra 	$L__BB0_102;
	bra.uni 	$L__BB0_111;
$L__BB0_102:
	setp.ge.s32 	%p121, %r215, %r119;
	@%p121 bra 	$L__BB0_41;
$L__BB0_103:
	mul.wide.s32 	%rd150, %r215, 4;
	add.s64 	%rd151, %rd2, %rd150;
	ld.global.nc.f32 	%f1670, [%rd151];
	add.s64 	%rd152, %rd164, %rd150;
	ld.global.nc.f32 	%f1671, [%rd152];
	sub.f32 	%f1672, %f1670, %f1671;
	fma.rn.f32 	%f1717, %f1672, %f1672, %f1717;
	setp.leu.f32 	%p122, %f1717, %f1679;
	add.s32 	%r215, %r215, 1;
	setp.lt.s32 	%p123, %r215, %r119;
	and.pred  	%p124, %p122, %p123;
	@%p124 bra 	$L__BB0_103;
	bra.uni 	$L__BB0_41;
$L__BB0_104:
	mul.wide.u32 	%rd134, %r215, 4;
	add.s64 	%rd17, %rd2, %rd134;
	ld.global.nc.f32 	%f1430, [%rd17];
	add.s64 	%rd135, %rd164, %rd134;
	ld.global.nc.f32 	%f1431, [%rd135];
	sub.f32 	%f1432, %f1430, %f1431;
	ld.global.nc.f32 	%f1433, [%rd17+4];
	ld.global.nc.f32 	%f1434, [%rd135+4];
	sub.f32 	%f1435, %f1433, %f1434;
	ld.global.nc.f32 	%f1436, [%rd17+8];
	ld.global.nc.f32 	%f1437, [%rd135+8];
	sub.f32 	%f1438, %f1436, %f1437;
	ld.global.nc.f32 	%f1439, [%rd17+12];
	ld.global.nc.f32 	%f1440, [%rd135+12];
	sub.f32 	%f1441, %f1439, %f1440;
	ld.global.nc.f32 	%f1442, [%rd17+16];
	ld.global.nc.f32 	%f1443, [%rd135+16];
	sub.f32 	%f1444, %f1442, %f1443;
	ld.global.nc.f32 	%f1445, [%rd17+20];
	ld.global.nc.f32 	%f1446, [%rd135+20];
	sub.f32 	%f1447, %f1445, %f1446;
	ld.global.nc.f32 	%f1448, [%rd17+24];
	ld.global.nc.f32 	%f1449, [%rd135+24];
	sub.f32 	%f1450, %f1448, %f1449;
	ld.global.nc.f32 	%f1451, [%rd17+28];
	ld.global.nc.f32 	%f1452, [%rd135+28];
	sub.f32 	%f1453, %f1451, %f1452;
	ld.global.nc.f32 	%f1454, [%rd17+32];
	ld.global.nc.f32 	%f1455, [%rd135+32];
	sub.f32 	%f1456, %f1454, %f1455;
	ld.global.nc.f32 	%f1457, [%rd17+36];
	ld.global.nc.f32 	%f1458, [%rd135+36];
	sub.f32 	%f1459, %f1457, %f1458;
	ld.global.nc.f32 	%f1460, [%rd17+40];
	ld.global.nc.f32 	%f1461, [%rd135+40];
	sub.f32 	%f1462, %f1460, %f1461;
	ld.global.nc.f32 	%f1463, [%rd17+44];
	ld.global.nc.f32 	%f1464, [%rd135+44];
	sub.f32 	%f1465, %f1463, %f1464;
	ld.global.nc.f32 	%f1466, [%rd17+48];
	ld.global.nc.f32 	%f1467, [%rd135+48];
	sub.f32 	%f1468, %f1466, %f1467;
	ld.global.nc.f32 	%f1469, [%rd17+52];
	ld.global.nc.f32 	%f1470, [%rd135+52];
	sub.f32 	%f1471, %f1469, %f1470;
	ld.global.nc.f32 	%f1472, [%rd17+56];
	ld.global.nc.f32 	%f1473, [%rd135+56];
	sub.f32 	%f1474, %f1472, %f1473;
	ld.global.nc.f32 	%f1475, [%rd17+60];
	ld.global.nc.f32 	%f1476, [%rd135+60];
	sub.f32 	%f1477, %f1475, %f1476;
	mul.f32 	%f1478, %f1435, %f1435;
	fma.rn.f32 	%f1479, %f1432, %f1432, %f1478;
	fma.rn.f32 	%f1480, %f1438, %f1438, %f1479;
	fma.rn.f32 	%f1481, %f1441, %f1441, %f1480;
	fma.rn.f32 	%f1482, %f1444, %f1444, %f1481;
	fma.rn.f32 	%f1483, %f1447, %f1447, %f1482;
	fma.rn.f32 	%f1484, %f1450, %f1450, %f1483;
	fma.rn.f32 	%f1485, %f1453, %f1453, %f1484;
	fma.rn.f32 	%f1486, %f1456, %f1456, %f1485;
	fma.rn.f32 	%f1487, %f1459, %f1459, %f1486;
	fma.rn.f32 	%f1488, %f1462, %f1462, %f1487;
	fma.rn.f32 	%f1489, %f1465, %f1465, %f1488;
	fma.rn.f32 	%f1490, %f1468, %f1468, %f1489;
	fma.rn.f32 	%f1491, %f1471, %f1471, %f1490;
	fma.rn.f32 	%f1492, %f1474, %f1474, %f1491;
	fma.rn.f32 	%f1493, %f1477, %f1477, %f1492;
	add.f32 	%f1717, %f1717, %f1493;
	setp.gt.f32 	%p109, %f1717, %f1679;
	@%p109 bra 	$L__BB0_41;
	ld.global.nc.f32 	%f1494, [%rd17+64];
	mul.wide.u32 	%rd136, %r215, 4;
	add.s64 	%rd137, %rd164, %rd136;
	ld.global.nc.f32 	%f1495, [%rd137+64];
	sub.f32 	%f1496, %f1494, %f1495;
	ld.global.nc.f32 	%f1497, [%rd17+68];
	ld.global.nc.f32 	%f1498, [%rd137+68];
	sub.f32 	%f1499, %f1497, %f1498;
	ld.global.nc.f32 	%f1500, [%rd17+72];
	ld.global.nc.f32 	%f1501, [%rd137+72];
	sub.f32 	%f1502, %f1500, %f1501;
	ld.global.nc.f32 	%f1503, [%rd17+76];
	ld.global.nc.f32 	%f1504, [%rd137+76];
	sub.f32 	%f1505, %f1503, %f1504;
	ld.global.nc.f32 	%f1506, [%rd17+80];
	ld.global.nc.f32 	%f1507, [%rd137+80];
	sub.f32 	%f1508, %f1506, %f1507;
	ld.global.nc.f32 	%f1509, [%rd17+84];
	ld.global.nc.f32 	%f1510, [%rd137+84];
	sub.f32 	%f1511, %f1509, %f1510;
	ld.global.nc.f32 	%f1512, [%rd17+88];
	ld.global.nc.f32 	%f1513, [%rd137+88];
	sub.f32 	%f1514, %f1512, %f1513;
	ld.global.nc.f32 	%f1515, [%rd17+92];
	ld.global.nc.f32 	%f1516, [%rd137+92];
	sub.f32 	%f1517, %f1515, %f1516;
	ld.global.nc.f32 	%f1518, [%rd17+96];
	ld.global.nc.f32 	%f1519, [%rd137+96];
	sub.f32 	%f1520, %f1518, %f1519;
	ld.global.nc.f32 	%f1521, [%rd17+100];
	ld.global.nc.f32 	%f1522, [%rd137+100];
	sub.f32 	%f1523, %f1521, %f1522;
	ld.global.nc.f32 	%f1524, [%rd17+104];
	ld.global.nc.f32 	%f1525, [%rd137+104];
	sub.f32 	%f1526, %f1524, %f1525;
	ld.global.nc.f32 	%f1527, [%rd17+108];
	ld.global.nc.f32 	%f1528, [%rd137+108];
	sub.f32 	%f1529, %f1527, %f1528;
	ld.global.nc.f32 	%f1530, [%rd17+112];
	ld.global.nc.f32 	%f1531, [%rd137+112];
	sub.f32 	%f1532, %f1530, %f1531;
	ld.global.nc.f32 	%f1533, [%rd17+116];
	ld.global.nc.f32 	%f1534, [%rd137+116];
	sub.f32 	%f1535, %f1533, %f1534;
	ld.global.nc.f32 	%f1536, [%rd17+120];
	ld.global.nc.f32 	%f1537, [%rd137+120];
	sub.f32 	%f1538, %f1536, %f1537;
	ld.global.nc.f32 	%f1539, [%rd17+124];
	ld.global.nc.f32 	%f1540, [%rd137+124];
	sub.f32 	%f1541, %f1539, %f1540;
	mul.f32 	%f1542, %f1499, %f1499;
	fma.rn.f32 	%f1543, %f1496, %f1496, %f1542;
	fma.rn.f32 	%f1544, %f1502, %f1502, %f1543;
	fma.rn.f32 	%f1545, %f1505, %f1505, %f1544;
	fma.rn.f32 	%f1546, %f1508, %f1508, %f1545;
	fma.rn.f32 	%f1547, %f1511, %f1511, %f1546;
	fma.rn.f32 	%f1548, %f1514, %f1514, %f1547;
	fma.rn.f32 	%f1549, %f1517, %f1517, %f1548;
	fma.rn.f32 	%f1550, %f1520, %f1520, %f1549;
	fma.rn.f32 	%f1551, %f1523, %f1523, %f1550;
	fma.rn.f32 	%f1552, %f1526, %f1526, %f1551;
	fma.rn.f32 	%f1553, %f1529, %f1529, %f1552;
	fma.rn.f32 	%f1554, %f1532, %f1532, %f1553;
	fma.rn.f32 	%f1555, %f1535, %f1535, %f1554;
	fma.rn.f32 	%f1556, %f1538, %f1538, %f1555;
	fma.rn.f32 	%f1557, %f1541, %f1541, %f1556;
	add.f32 	%f1717, %f1717, %f1557;
	setp.gt.f32 	%p110, %f1717, %f1679;
	@%p110 bra 	$L__BB0_41;
	add.s32 	%r215, %r215, 32;
	add.s32 	%r163, %r119, -31;
	setp.lt.s32 	%p111, %r215, %r163;
	@%p111 bra 	$L__BB0_104;
	bra.uni 	$L__BB0_99;
$L__BB0_107:
	mul.wide.u32 	%rd138, %r215, 4;
	add.s64 	%rd139, %rd2, %rd138;
	ld.global.nc.f32 	%f1558, [%rd139];
	add.s64 	%rd140, %rd164, %rd138;
	ld.global.nc.f32 	%f1559, [%rd140];
	sub.f32 	%f1560, %f1558, %f1559;
	ld.global.nc.f32 	%f1561, [%rd139+4];
	ld.global.nc.f32 	%f1562, [%rd140+4];
	sub.f32 	%f1563, %f1561, %f1562;
	ld.global.nc.f32 	%f1564, [%rd139+8];
	ld.global.nc.f32 	%f1565, [%rd140+8];
	sub.f32 	%f1566, %f1564, %f1565;
	ld.global.nc.f32 	%f1567, [%rd139+12];
	ld.global.nc.f32 	%f1568, [%rd140+12];
	sub.f32 	%f1569, %f1567, %f1568;
	ld.global.nc.f32 	%f1570, [%rd139+16];
	ld.global.nc.f32 	%f1571, [%rd140+16];
	sub.f32 	%f1572, %f1570, %f1571;
	ld.global.nc.f32 	%f1573, [%rd139+20];
	ld.global.nc.f32 	%f1574, [%rd140+20];
	sub.f32 	%f1575, %f1573, %f1574;
	ld.global.nc.f32 	%f1576, [%rd139+24];
	ld.global.nc.f32 	%f1577, [%rd140+24];
	sub.f32 	%f1578, %f1576, %f1577;
	ld.global.nc.f32 	%f1579, [%rd139+28];
	ld.global.nc.f32 	%f1580, [%rd140+28];
	sub.f32 	%f1581, %f1579, %f1580;
	ld.global.nc.f32 	%f1582, [%rd139+32];
	ld.global.nc.f32 	%f1583, [%rd140+32];
	sub.f32 	%f1584, %f1582, %f1583;
	ld.global.nc.f32 	%f1585, [%rd139+36];
	ld.global.nc.f32 	%f1586, [%rd140+36];
	sub.f32 	%f1587, %f1585, %f1586;
	ld.global.nc.f32 	%f1588, [%rd139+40];
	ld.global.nc.f32 	%f1589, [%rd140+40];
	sub.f32 	%f1590, %f1588, %f1589;
	ld.global.nc.f32 	%f1591, [%rd139+44];
	ld.global.nc.f32 	%f1592, [%rd140+44];
	sub.f32 	%f1593, %f1591, %f1592;
	ld.global.nc.f32 	%f1594, [%rd139+48];
	ld.global.nc.f32 	%f1595, [%rd140+48];
	sub.f32 	%f1596, %f1594, %f1595;
	ld.global.nc.f32 	%f1597, [%rd139+52];
	ld.global.nc.f32 	%f1598, [%rd140+52];
	sub.f32 	%f1599, %f1597, %f1598;
	ld.global.nc.f32 	%f1600, [%rd139+56];
	ld.global.nc.f32 	%f1601, [%rd140+56];
	sub.f32 	%f1602, %f1600, %f1601;
	ld.global.nc.f32 	%f1603, [%rd139+60];
	ld.global.nc.f32 	%f1604, [%rd140+60];
	sub.f32 	%f1605, %f1603, %f1604;
	mul.f32 	%f1606, %f1563, %f1563;
	fma.rn.f32 	%f1607, %f1560, %f1560, %f1606;
	fma.rn.f32 	%f1608, %f1566, %f1566, %f1607;
	fma.rn.f32 	%f1609, %f1569, %f1569, %f1608;
	fma.rn.f32 	%f1610, %f1572, %f1572, %f1609;
	fma.rn.f32 	%f1611, %f1575, %f1575, %f1610;
	fma.rn.f32 	%f1612, %f1578, %f1578, %f1611;
	fma.rn.f32 	%f1613, %f1581, %f1581, %f1612;
	fma.rn.f32 	%f1614, %f1584, %f1584, %f1613;
	fma.rn.f32 	%f1615, %f1587, %f1587, %f1614;
	fma.rn.f32 	%f1616, %f1590, %f1590, %f1615;
	fma.rn.f32 	%f1617, %f1593, %f1593, %f1616;
	fma.rn.f32 	%f1618, %f1596, %f1596, %f1617;
	fma.rn.f32 	%f1619, %f1599, %f1599, %f1618;
	fma.rn.f32 	%f1620, %f1602, %f1602, %f1619;
	fma.rn.f32 	%f1621, %f1605, %f1605, %f1620;
	add.f32 	%f1717, %f1717, %f1621;
	setp.gt.f32 	%p113, %f1717, %f1679;
	@%p113 bra 	$L__BB0_41;
	add.s32 	%r215, %r215, 16;
	add.s32 	%r165, %r119, -15;
	setp.lt.s32 	%p114, %r215, %r165;
	@%p114 bra 	$L__BB0_107;
	bra.uni 	$L__BB0_100;
$L__BB0_109:
	mul.wide.u32 	%rd141, %r215, 4;
	add.s64 	%rd142, %rd2, %rd141;
	ld.global.nc.f32 	%f1622, [%rd142];
	add.s64 	%rd143, %rd164, %rd141;
	ld.global.nc.f32 	%f1623, [%rd143];
	sub.f32 	%f1624, %f1622, %f1623;
	ld.global.nc.f32 	%f1625, [%rd142+4];
	ld.global.nc.f32 	%f1626, [%rd143+4];
	sub.f32 	%f1627, %f1625, %f1626;
	ld.global.nc.f32 	%f1628, [%rd142+8];
	ld.global.nc.f32 	%f1629, [%rd143+8];
	sub.f32 	%f1630, %f1628, %f1629;
	ld.global.nc.f32 	%f1631, [%rd142+12];
	ld.global.nc.f32 	%f1632, [%rd143+12];
	sub.f32 	%f1633, %f1631, %f1632;
	ld.global.nc.f32 	%f1634, [%rd142+16];
	ld.global.nc.f32 	%f1635, [%rd143+16];
	sub.f32 	%f1636, %f1634, %f1635;
	ld.global.nc.f32 	%f1637, [%rd142+20];
	ld.global.nc.f32 	%f1638, [%rd143+20];
	sub.f32 	%f1639, %f1637, %f1638;
	ld.global.nc.f32 	%f1640, [%rd142+24];
	ld.global.nc.f32 	%f1641, [%rd143+24];
	sub.f32 	%f1642, %f1640, %f1641;
	ld.global.nc.f32 	%f1643, [%rd142+28];
	ld.global.nc.f32 	%f1644, [%rd143+28];
	sub.f32 	%f1645, %f1643, %f1644;
	mul.f32 	%f1646, %f1627, %f1627;
	fma.rn.f32 	%f1647, %f1624, %f1624, %f1646;
	fma.rn.f32 	%f1648, %f1630, %f1630, %f1647;
	fma.rn.f32 	%f1649, %f1633, %f1633, %f1648;
	fma.rn.f32 	%f1650, %f1636, %f1636, %f1649;
	fma.rn.f32 	%f1651, %f1639, %f1639, %f1650;
	fma.rn.f32 	%f1652, %f1642, %f1642, %f1651;
	fma.rn.f32 	%f1653, %f1645, %f1645, %f1652;
	add.f32 	%f1717, %f1717, %f1653;
	setp.gt.f32 	%p116, %f1717, %f1679;
	@%p116 bra 	$L__BB0_41;
	add.s32 	%r215, %r215, 8;
	setp.lt.s32 	%p117, %r215, %r104;
	@%p117 bra 	$L__BB0_109;
	bra.uni 	$L__BB0_101;
$L__BB0_111:
	mul.wide.u32 	%rd144, %r215, 4;
	add.s64 	%rd145, %rd2, %rd144;
	ld.global.nc.f32 	%f1654, [%rd145];
	add.s64 	%rd146, %rd164, %rd144;
	ld.global.nc.f32 	%f1655, [%rd146];
	sub.f32 	%f1656, %f1654, %f1655;
	mul.wide.s32 	%rd147, %r215, 4;
	add.s64 	%rd148, %rd2, %rd147;
	ld.global.nc.f32 	%f1657, [%rd148+4];
	add.s64 	%rd149, %rd164, %rd147;
	ld.global.nc.f32 	%f1658, [%rd149+4];
	sub.f32 	%f1659, %f1657, %f1658;
	ld.global.nc.f32 	%f1660, [%rd148+8];
	ld.global.nc.f32 	%f1661, [%rd149+8];
	sub.f32 	%f1662, %f1660, %f1661;
	ld.global.nc.f32 	%f1663, [%rd148+12];
	ld.global.nc.f32 	%f1664, [%rd149+12];
	sub.f32 	%f1665, %f1663, %f1664;
	mul.f32 	%f1666, %f1659, %f1659;
	fma.rn.f32 	%f1667, %f1656, %f1656, %f1666;
	fma.rn.f32 	%f1668, %f1662, %f1662, %f1667;
	fma.rn.f32 	%f1669, %f1665, %f1665, %f1668;
	add.f32 	%f1717, %f1717, %f1669;
	setp.gt.f32 	%p119, %f1717, %f1679;
	@%p119 bra 	$L__BB0_41;
	add.s32 	%r215, %r215, 4;
	setp.lt.s32 	%p120, %r215, %r108;
	@%p120 bra 	$L__BB0_111;
	bra.uni 	$L__BB0_102;

}


// ===== COMPILED SASS (sm_100) =====

	.target	sm_100

	.elftype	@"ET_EXEC"


//--------------------- .note.nv.tkinfo           --------------------------
	.section	.note.nv.tkinfo,"",@"SHT_NOTE"
	.sectionflags	@"SHF_NOTE_NV_TKINFO"
	.tkinfo
        /*0018*/ 	.word	0x00000002
        /*0030*/ 	.string	""
        /*0030*/ 	.string	"ptxas"
        /*0030*/ 	.string	"Cuda compilation tools, release 13.0, V13.0.88"
        /*0030*/ 	.string	"Build cuda_13.0.r13.0/compiler.36424714_0"
        /*0030*/ 	.string	"-arch sm_100 -m 64 "



//--------------------- .note.nv.cuinfo           --------------------------
	.section	.note.nv.cuinfo,"",@"SHT_NOTE"
	.sectionflags	@"SHF_NOTE_NV_CUINFO"
        /*0018*/ 	.short	0x0002
        /*001a*/ 	.short	0x0064
        /*001c*/ 	.short	0x0082
	.zero		2


//--------------------- .nv.info                  --------------------------
	.section	.nv.info,"",@"SHT_CUDA_INFO"
	.align	4


	//----- nvinfo : EIATTR_REGCOUNT
	.align		4
        /*0000*/ 	.byte	0x04, 0x2f
        /*0002*/ 	.short	(.L_1 - .L_0)
	.align		4
.L_0:
        /*0004*/ 	.word	index@(batched_search)
        /*0008*/ 	.word	0x00000028


	//----- nvinfo : EIATTR_FRAME_SIZE
	.align		4
.L_1:
        /*000c*/ 	.byte	0x04, 0x11
        /*000e*/ 	.short	(.L_3 - .L_2)
	.align		4
.L_2:
        /*0010*/ 	.word	index@(batched_search)
        /*0014*/ 	.word	0x00000000


	//----- nvinfo : EIATTR_MIN_STACK_SIZE
	.align		4
.L_3:
        /*0018*/ 	.byte	0x04, 0x12
        /*001a*/ 	.short	(.L_5 - .L_4)
	.align		4
.L_4:
        /*001c*/ 	.word	index@(batched_search)
        /*0020*/ 	.word	0x00000000
.L_5:


//--------------------- .nv.compat                --------------------------
	.section	.nv.compat,"",@"SHT_CUDA_COMPAT_INFO"
	.align	4
        /*0000*/ 	.byte	0x02, 0x09, 0x00, 0x00, 0x02, 0x02, 0x01, 0x00, 0x02, 0x05, 0x05, 0x00, 0x03, 0x07, 0x01, 0x01
        /*0010*/ 	.byte	0x02, 0x03, 0x00, 0x00, 0x02, 0x06, 0x01, 0x00, 0x04, 0x0b, 0x08, 0x00, 0x01, 0x00, 0x00, 0x00
        /*0020*/ 	.byte	0x00, 0x00, 0x00, 0x00


//--------------------- .nv.info.batched_search   --------------------------
	.section	.nv.info.batched_search,"",@"SHT_CUDA_INFO"
	.sectionflags	@""
	.align	4


	//----- nvinfo : EIATTR_CUDA_API_VERSION
	.align		4
        /*0000*/ 	.byte	0x04, 0x37
        /*0002*/ 	.short	(.L_7 - .L_6)
.L_6:
        /*0004*/ 	.word	0x00000082


	//----- nvinfo : EIATTR_KPARAM_INFO
	.align		4
.L_7:
        /*0008*/ 	.byte	0x04, 0x17
        /*000a*/ 	.short	(.L_9 - .L_8)
.L_8:
        /*000c*/ 	.word	0x00000000
        /*0010*/ 	.short	0x0008
        /*0012*/ 	.short	0x0030
        /*0014*/ 	.byte	0x00, 0xf0, 0x11, 0x00


	//----- nvinfo : EIATTR_KPARAM_INFO
	.align		4
.L_9:
        /*0018*/ 	.byte	0x04, 0x17
        /*001a*/ 	.short	(.L_11 - .L_10)
.L_10:
        /*001c*/ 	.word	0x00000000
        /*0020*/ 	.short	0x0007
        /*0022*/ 	.short	0x002c
        /*0024*/ 	.byte	0x00, 0xf0, 0x11, 0x00


	//----- nvinfo : EIATTR_KPARAM_INFO
	.align		4
.L_11:
        /*0028*/ 	.byte	0x04, 0x17
        /*002a*/ 	.short	(.L_13 - .L_12)
.L_12:
        /*002c*/ 	.word	0x00000000
        /*0030*/ 	.short	0x0006
        /*0032*/ 	.short	0x0028
        /*0034*/ 	.byte	0x00, 0xf0, 0x11, 0x00


	//----- nvinfo : EIATTR_KPARAM_INFO
	.align		4
.L_13:
        /*0038*/ 	.byte	0x04, 0x17
        /*003a*/ 	.short	(.L_15 - .L_14)
.L_14:
        /*003c*/ 	.word	0x00000000
        /*0040*/ 	.short	0x0005
        /*0042*/ 	.short	0x0024
        /*0044*/ 	.byte	0x00, 0xf0, 0x11, 0x00


	//----- nvinfo : EIATTR_KPARAM_INFO
	.align		4
.L_15:
        /*0048*/ 	.byte	0x04, 0x17
        /*004a*/ 	.short	(.L_17 - .L_16)
.L_16:
        /*004c*/ 	.word	0x00000000
        /*0050*/ 	.short	0x0004
        /*0052*/ 	.short	0x0020
        /*0054*/ 	.byte	0x00, 0xf0, 0x11, 0x00


	//----- nvinfo : EIATTR_KPARAM_INFO
	.align		4
.L_17:
        /*0058*/ 	.byte	0x04, 0x17
        /*005a*/ 	.short	(.L_19 - .L_18)
.L_18:
        /*005c*/ 	.word	0x00000000
        /*0060*/ 	.short	0x0003
        /*0062*/ 	.short	0x0018
        /*0064*/ 	.byte	0x00, 0xf5, 0x21, 0x00


	//----- nvinfo : EIATTR_KPARAM_INFO
	.align		4
.L_19:
        /*0068*/ 	.byte	0x04, 0x17
        /*006a*/ 	.short	(.L_21 - .L_20)
.L_20:
        /*006c*/ 	.word	0x00000000
        /*0070*/ 	.short	0x0002
        /*0072*/ 	.short	0x0010
        /*0074*/ 	.byte	0x00, 0xf5, 0x21, 0x00


	//----- nvinfo : EIATTR_KPARAM_INFO
	.align		4
.L_21:
        /*0078*/ 	.byte	0x04, 0x17
        /*007a*/ 	.short	(.L_23 - .L_22)
.L_22:
        /*007c*/ 	.word	0x00000000
        /*0080*/ 	.short	0x0001
        /*0082*/ 	.short	0x0008
        /*0084*/ 	.byte	0x00, 0xf5, 0x21, 0x00


	//----- nvinfo : EIATTR_KPARAM_INFO
	.align		4
.L_23:
        /*0088*/ 	.byte	0x04, 0x17
        /*008a*/ 	.short	(.L_25 - .L_24)
.L_24:
        /*008c*/ 	.word	0x00000000
        /*0090*/ 	.short	0x0000
        /*0092*/ 	.short	0x0000
        /*0094*/ 	.byte	0x00, 0xf5, 0x21, 0x00


	//----- nvinfo : EIATTR_SPARSE_MMA_MASK
	.align		4
.L_25:
        /*0098*/ 	.byte	0x03, 0x50
        /*009a*/ 	.short	0x0000


	//----- nvinfo : EIATTR_MAXREG_COUNT
	.align		4
        /*009c*/ 	.byte	0x03, 0x1b
        /*009e*/ 	.short	0x00ff


	//----- nvinfo : EIATTR_MERCURY_ISA_VERSION
	.align		4
        /*00a0*/ 	.byte	0x03, 0x5f
        /*00a2*/ 	.short	0x0101


	//----- nvinfo : EIATTR_VRC_CTA_INIT_COUNT
	.align		4
        /*00a4*/ 	.byte	0x02, 0x4a
	.zero		1
	.zero		1


	//----- nvinfo : EIATTR_EXIT_INSTR_OFFSETS
	.align		4
        /*00a8*/ 	.byte	0x04, 0x1c
        /*00aa*/ 	.short	(.L_27 - .L_26)


	//   ....[0]....
.L_26:
        /*00ac*/ 	.word	0x00000070


	//   ....[1]....
        /*00b0*/ 	.word	0x00000170


	//   ....[2]....
        /*00b4*/ 	.word	0x000081a0


	//----- nvinfo : EIATTR_MAX_THREADS
	.align		4
.L_27:
        /*00b8*/ 	.byte	0x04, 0x05
        /*00ba*/ 	.short	(.L_29 - .L_28)
.L_28:
        /*00bc*/ 	.word	0x00000100
        /*00c0*/ 	.word	0x00000001
        /*00c4*/ 	.word	0x00000001


	//----- nvinfo : EIATTR_CRS_STACK_SIZE
	.align		4
.L_29:
        /*00c8*/ 	.byte	0x04, 0x1e
        /*00ca*/ 	.short	(.L_31 - .L_30)
.L_30:
        /*00cc*/ 	.word	0x00000000


	//----- nvinfo : EIATTR_CBANK_PARAM_SIZE
	.align		4
.L_31:
        /*00d0*/ 	.byte	0x03, 0x19
        /*00d2*/ 	.short	0x0034


	//----- nvinfo : EIATTR_PARAM_CBANK
	.align		4
        /*00d4*/ 	.byte	0x04, 0x0a
        /*00d6*/ 	.short	(.L_33 - .L_32)
	.align		4
.L_32:
        /*00d8*/ 	.word	index@(.nv.constant0.batched_search)
        /*00dc*/ 	.short	0x0380
        /*00de*/ 	.short	0x0034


	//----- nvinfo : EIATTR_SW_WAR
	.align		4
.L_33:
        /*00e0*/ 	.byte	0x04, 0x36
        /*00e2*/ 	.short	(.L_35 - .L_34)
.L_34:
        /*00e4*/ 	.word	0x00000008
.L_35:


//--------------------- .nv.callgraph             --------------------------
	.section	.nv.callgraph,"",@"SHT_CUDA_CALLGRAPH"
	.align	4
	.sectionentsize	8
	.align		4
        /*0000*/ 	.word	0x00000000
	.align		4
        /*0004*/ 	.word	0xffffffff
	.align		4
        /*0008*/ 	.word	0x00000000
	.align		4
        /*000c*/ 	.word	0xfffffffe
	.align		4
        /*0010*/ 	.word	0x00000000
	.align		4
        /*0014*/ 	.word	0xfffffffd
	.align		4
        /*0018*/ 	.word	0x00000000
	.align		4
        /*001c*/ 	.word	0xfffffffc


//--------------------- .text.batched_search      --------------------------
	.section	.text.batched_search,"ax",@progbits
	.align	128
        .global         batched_search
        .type           batched_search,@function
        .size           batched_search,(.L_x_81 - batched_search)
        .other          batched_search,@"STO_CUDA_ENTRY STV_DEFAULT"
batched_search:
.text.batched_search:
[----:B------:R-:W-:Y:S01]  /*0000*/  LDC R1, c[0x0][0x37c] ;  /* 0x0000df00ff017b82 */ /* 0x000fe20000000800 */
[----:B------:R-:W0:Y:S07]  /*0010*/  S2R R0, SR_TID.X ;  /* 0x0000000000007919 */ /* 0x000e2e0000002100 */
[----:B------:R-:W0:Y:S01]  /*0020*/  S2UR UR4, SR_CTAID.X ;  /* 0x00000000000479c3 */ /* 0x000e220000002500 */
[----:B------:R-:W1:Y:S07]  /*0030*/  LDCU UR5, c[0x0][0x3a0] ;  /* 0x00007400ff0577ac */ /* 0x000e6e0008000800 */
[----:B------:R-:W0:Y:S02]  /*0040*/  LDC R7, c[0x0][0x360] ;  /* 0x0000d800ff077b82 */ /* 0x000e240000000800 */
[----:B0-----:R-:W-:-:S05]  /*0050*/  IMAD R7, R7, UR4, R0 ;  /* 0x0000000407077c24 */ /* 0x001fca000f8e0200 */
[----:B-1----:R-:W-:-:S13]  /*0060*/  ISETP.GE.AND P0, PT, R7, UR5, PT ;  /* 0x0000000507007c0c */ /* 0x002fda000bf06270 */
[----:B------:R-:W-:Y:S05]  /*0070*/  @P0 EXIT ;  /* 0x000000000000094d */ /* 0x000fea0003800000 */
[----:B------:R-:W0:Y:S01]  /*0080*/  LDC R12, c[0x0][0x3a4] ;  /* 0x0000e900ff0c7b82 */ /* 0x000e220000000800 */
[----:B------:R-:W1:Y:S01]  /*0090*/  LDCU UR8, c[0x0][0x3b0] ;  /* 0x00007600ff0877ac */ /* 0x000e620008000800 */
[----:B------:R-:W2:Y:S06]  /*00a0*/  LDCU.64 UR6, c[0x0][0x380] ;  /* 0x00007000ff0677ac */ /* 0x000eac0008000a00 */
[----:B------:R-:W3:Y:S01]  /*00b0*/  LDC.64 R4, c[0x0][0x398] ;  /* 0x0000e600ff047b82 */ /* 0x000ee20000000a00 */
[----:B------:R-:W4:Y:S07]  /*00c0*/  LDCU.64 UR4, c[0x0][0x358] ;  /* 0x00006b00ff0477ac */ /* 0x000f2e0008000a00 */
[----:B------:R-:W5:Y:S01]  /*00d0*/  LDC.64 R8, c[0x0][0x390] ;  /* 0x0000e400ff087b82 */ /* 0x000f620000000a00 */
[----:B-1----:R-:W-:Y:S01]  /*00e0*/  UISETP.NE.AND UP0, UPT, UR8, URZ, UPT ;  /* 0x000000ff0800728c */ /* 0x002fe2000bf05270 */
[----:B0-----:R-:W-:-:S03]  /*00f0*/  IMAD.WIDE R10, R7, R12, RZ ;  /* 0x0000000c070a7225 */ /* 0x001fc600078e02ff */
[----:B--2---:R-:W-:Y:S01]  /*0100*/  LEA R2, P0, R10, UR6, 0x2 ;  /* 0x000000060a027c11 */ /* 0x004fe2000f8010ff */
[----:B---3--:R-:W-:-:S03]  /*0110*/  IMAD.WIDE R4, R7, 0x4, R4 ;  /* 0x0000000407047825 */ /* 0x008fc600078e0204 */
[----:B------:R-:W-:Y:S01]  /*0120*/  LEA.HI.X R3, R10, UR7, R11, 0x2, P0 ;  /* 0x000000070a037c11 */ /* 0x000fe200080f140b */
[----:B-----5:R-:W-:Y:S01]  /*0130*/  IMAD.WIDE R8, R7, 0x4, R8 ;  /* 0x0000000407087825 */ /* 0x020fe200078e0208 */
[----:B----4-:R-:W-:Y:S07]  /*0140*/  BRA.U !UP0, `(.L_x_0) ;  /* 0x00000015088c7547 */ /* 0x010fee000b800000 */
[----:B------:R-:W0:Y:S02]  /*0150*/  LDC R0, c[0x0][0x3ac] ;  /* 0x0000eb00ff007b82 */ /* 0x000e240000000800 */
[----:B0-----:R-:W-:-:S13]  /*0160*/  ISETP.GE.AND P0, PT, R0, 0x1, PT ;  /* 0x000000010000780c */ /* 0x001fda0003f06270 */
[----:B------:R-:W-:Y:S05]  /*0170*/  @!P0 EXIT ;  /* 0x000000000000894d */ /* 0x000fea0003800000 */
[----:B------:R-:W0:Y:S01]  /*0180*/  LDC.64 R4, c[0x0][0x388] ;  /* 0x0000e200ff047b82 */ /* 0x000e220000000a00 */
[----:B------:R-:W1:Y:S01]  /*0190*/  LDCU UR6, c[0x0][0x3a8] ;  /* 0x00007500ff0677ac */ /* 0x000e620008000800 */
[C---:B------:R-:W-:Y:S01]  /*01a0*/  ISETP.GE.AND P0, PT, R12.reuse, 0x4, PT ;  /* 0x000000040c00780c */ /* 0x040fe20003f06270 */
[----:B------:R-:W-:Y:S01]  /*01b0*/  BSSY.RECONVERGENT B0, `(.L_x_1) ;  /* 0x000015b000007945 */ /* 0x000fe20003800200 */
[----:B------:R-:W-:Y:S02]  /*01c0*/  HFMA2 R13, -RZ, RZ, 0, 0 ;  /* 0x00000000ff0d7431 */ /* 0x000fe400000001ff */
[----:B-1----:R-:W-:-:S03]  /*01d0*/  IMAD.WIDE R6, R12, UR6, RZ ;  /* 0x000000060c067c25 */ /* 0x002fc6000f8e02ff */
[----:B0-----:R-:W-:-:S04]  /*01e0*/  LEA R4, P1, R6, R4, 0x2 ;  /* 0x0000000406047211 */ /* 0x001fc800078210ff */
[----:B------:R-:W-:Y:S02]  /*01f0*/  LEA.HI.X R5, R6, R5, R7, 0x2, P1 ;  /* 0x0000000506057211 */ /* 0x000fe400008f1407 */
[----:B------:R-:W-:Y:S01]  /*0200*/  MOV R6, RZ ;  /* 0x000000ff00067202 */ /* 0x000fe20000000f00 */
[----:B------:R-:W-:Y:S06]  /*0210*/  @!P0 BRA `(.L_x_2) ;  /* 0x0000000000588947 */ /* 0x000fec0003800000 */
[----:B------:R-:W2:Y:S04]  /*0220*/  LDG.E.CONSTANT R6, desc[UR4][R2.64+0x4] ;  /* 0x0000040402067981 */ /* 0x000ea8000c1e9900 */
[----:B------:R-:W2:Y:S04]  /*0230*/  LDG.E.CONSTANT R9, desc[UR4][R4.64+0x4] ;  /* 0x0000040404097981 */ /* 0x000ea8000c1e9900 */
[----:B------:R-:W3:Y:S04]  /*0240*/  LDG.E.CONSTANT R0, desc[UR4][R2.64] ;  /* 0x0000000402007981 */ /* 0x000ee8000c1e9900 */
[----:B------:R-:W3:Y:S04]  /*0250*/  LDG.E.CONSTANT R7, desc[UR4][R4.64] ;  /* 0x0000000404077981 */ /* 0x000ee8000c1e9900 */
[----:B------:R-:W4:Y:S04]  /*0260*/  LDG.E.CONSTANT R8, desc[UR4][R2.64+0x8] ;  /* 0x0000080402087981 */ /* 0x000f28000c1e9900 */
[----:B------:R-:W4:Y:S04]  /*0270*/  LDG.E.CONSTANT R11, desc[UR4][R4.64+0x8] ;  /* 0x00000804040b7981 */ /* 0x000f28000c1e9900 */
[----:B------:R-:W5:Y:S04]  /*0280*/  LDG.E.CONSTANT R10, desc[UR4][R2.64+0xc] ;  /* 0x00000c04020a7981 */ /* 0x000f68000c1e9900 */
[----:B------:R-:W5:Y:S01]  /*0290*/  LDG.E.CONSTANT R13, desc[UR4][R4.64+0xc] ;  /* 0x00000c04040d7981 */ /* 0x000f62000c1e9900 */
[----:B------:R-:W0:Y:S01]  /*02a0*/  LDCU UR6, c[0x0][0x3a8] ;  /* 0x00007500ff0677ac */ /* 0x000e220008000800 */
[----:B--2---:R-:W-:Y:S01]  /*02b0*/  FADD R6, R6, -R9 ;  /* 0x8000000906067221 */ /* 0x004fe20000000000 */
[----:B---3--:R-:W-:-:S03]  /*02c0*/  FADD R0, R0, -R7 ;  /* 0x8000000700007221 */ /* 0x008fc60000000000 */
[----:B------:R-:W-:-:S04]  /*02d0*/  FMUL R7, R6, R6 ;  /* 0x0000000606077220 */ /* 0x000fc80000400000 */
[----:B------:R-:W-:Y:S01]  /*02e0*/  FFMA R7, R0, R0, R7 ;  /* 0x0000000000077223 */ /* 0x000fe20000000007 */
[----:B------:R-:W-:Y:S01]  /*02f0*/  MOV R0, 0x1 ;  /* 0x0000000100007802 */ /* 0x000fe20000000f00 */
[----:B----4-:R-:W-:-:S04]  /*0300*/  FADD R8, R8, -R11 ;  /* 0x8000000b08087221 */ /* 0x010fc80000000000 */
[----:B------:R-:W-:Y:S01]  /*0310*/  FFMA R7, R8, R8, R7 ;  /* 0x0000000808077223 */ /* 0x000fe20000000007 */
[----:B-----5:R-:W-:-:S04]  /*0320*/  FADD R10, R10, -R13 ;  /* 0x8000000d0a0a7221 */ /* 0x020fc80000000000 */
[----:B------:R-:W-:Y:S01]  /*0330*/  FFMA R6, R10, R10, R7 ;  /* 0x0000000a0a067223 */ /* 0x000fe20000000007 */
[----:B0-----:R-:W-:-:S04]  /*0340*/  MOV R7, UR6 ;  /* 0x0000000600077c02 */ /* 0x001fc80008000f00 */
[----:B------:R-:W-:-:S13]  /*0350*/  FSETP.GT.AND P0, PT, R6, 3.40282346638528859812e+38, PT ;  /* 0x7f7fffff0600780b */ /* 0x000fda0003f04000 */
[----:B------:R-:W-:Y:S05]  /*0360*/  @P0 BRA `(.L_x_3) ;  /* 0x0000001000fc0947 */ /* 0x000fea0003800000 */
[----:B------:R-:W-:-:S07]  /*0370*/  HFMA2 R13, -RZ, RZ, 0, 2.384185791015625e-07 ;  /* 0x00000004ff0d7431 */ /* 0x000fce00000001ff */
.L_x_2:
[----:B------:R-:W-:-:S04]  /*0380*/  IADD3 R12, PT, PT, R12, -0x1f, RZ ;  /* 0xffffffe10c0c7810 */ /* 0x000fc80007ffe0ff */
[----:B------:R-:W-:-:S13]  /*0390*/  ISETP.GE.AND P0, PT, R13, R12, PT ;  /* 0x0000000c0d00720c */ /* 0x000fda0003f06270 */
[----:B------:R-:W-:Y:S05]  /*03a0*/  @P0 BRA `(.L_x_4) ;  /* 0x0000000800340947 */ /* 0x000fea0003800000 */
[----:B------:R-:W0:Y:S02]  /*03b0*/  LDC R7, c[0x0][0x3a8] ;  /* 0x0000ea00ff077b82 */ /* 0x000e240000000800 */
.L_x_5:
[----:B------:R-:W-:-:S04]  /*03c0*/  IMAD.WIDE.U32 R10, R13, 0x4, R2 ;  /* 0x000000040d0a7825 */ /* 0x000fc800078e0002 */
[----:B------:R-:W-:Y:S01]  /*03d0*/  IMAD.WIDE.U32 R8, R13, 0x4, R4 ;  /* 0x000000040d087825 */ /* 0x000fe200078e0004 */
[----:B------:R-:W2:Y:S04]  /*03e0*/  LDG.E.CONSTANT R18, desc[UR4][R10.64+0x4] ;  /* 0x000004040a127981 */ /* 0x000ea8000c1e9900 */
[----:B------:R-:W2:Y:S04]  /*03f0*/  LDG.E.CONSTANT R19, desc[UR4][R8.64+0x4] ;  /* 0x0000040408137981 */ /* 0x000ea8000c1e9900 */
[----:B------:R-:W3:Y:S04]  /*0400*/  LDG.E.CONSTANT R16, desc[UR4][R10.64] ;  /* 0x000000040a107981 */ /* 0x000ee8000c1e9900 */
[----:B------:R-:W3:Y:S04]  /*0410*/  LDG.E.CONSTANT R17, desc[UR4][R8.64] ;  /* 0x0000000408117981 */ /* 0x000ee8000c1e9900 */
[----:B------:R-:W4:Y:S04]  /*0420*/  LDG.E.CONSTANT R14, desc[UR4][R10.64+0x8] ;  /* 0x000008040a0e7981 */ /* 0x000f28000c1e9900 */
[----:B------:R-:W4:Y:S04]  /*0430*/  LDG.E.CONSTANT R15, desc[UR4][R8.64+0x8] ;  /* 0x00000804080f7981 */ /* 0x000f28000c1e9900 */
[----:B------:R-:W5:Y:S04]  /*0440*/  LDG.E.CONSTANT R31, desc[UR4][R10.64+0xc] ;  /* 0x00000c040a1f7981 */ /* 0x000f68000c1e9900 */
        /* <DEDUP_REMOVED lines=10> */
[----:B------:R-:W5:Y:S01]  /*04f0*/  LDG.E.CONSTANT R20, desc[UR4][R8.64+0x20] ;  /* 0x0000200408147981 */ /* 0x000f62000c1e9900 */
[----:B--2---:R-:W-:-:S03]  /*0500*/  FADD R32, R18, -R19 ;  /* 0x8000001312207221 */ /* 0x004fc60000000000 */
[----:B------:R-:W2:Y:S01]  /*0510*/  LDG.E.CONSTANT R19, desc[UR4][R10.64+0x24] ;  /* 0x000024040a137981 */ /* 0x000ea2000c1e9900 */
[----:B------:R-:W-:-:S03]  /*0520*/  FMUL R33, R32, R32 ;  /* 0x0000002020217220 */ /* 0x000fc60000400000 */
[----:B------:R-:W2:Y:S01]  /*0530*/  LDG.E.CONSTANT R18, desc[UR4][R8.64+0x24] ;  /* 0x0000240408127981 */ /* 0x000ea2000c1e9900 */
[----:B---3--:R-:W-:-:S03]  /*0540*/  FADD R30, R16, -R17 ;  /* 0x80000011101e7221 */ /* 0x008fc60000000000 */
[----:B------:R-:W3:Y:S01]  /*0550*/  LDG.E.CONSTANT R17, desc[UR4][R10.64+0x28] ;  /* 0x000028040a117981 */ /* 0x000ee2000c1e9900 */
[----:B------:R-:W-:-:S03]  /*0560*/  FFMA R33, R30, R30, R33 ;  /* 0x0000001e1e217223 */ /* 0x000fc60000000021 */
[----:B------:R-:W3:Y:S01]  /*0570*/  LDG.E.CONSTANT R16, desc[UR4][R8.64+0x28] ;  /* 0x0000280408107981 */ /* 0x000ee2000c1e9900 */
[----:B----4-:R-:W-:-:S03]  /*0580*/  FADD R30, R14, -R15 ;  /* 0x8000000f0e1e7221 */ /* 0x010fc60000000000 */
[----:B------:R-:W4:Y:S01]  /*0590*/  LDG.E.CONSTANT R15, desc[UR4][R10.64+0x2c] ;  /* 0x00002c040a0f7981 */ /* 0x000f22000c1e9900 */
[----:B------:R-:W-:-:S03]  /*05a0*/  FFMA R33, R30, R30, R33 ;  /* 0x0000001e1e217223 */ /* 0x000fc60000000021 */
[----:B------:R-:W4:Y:S01]  /*05b0*/  LDG.E.CONSTANT R14, desc[UR4][R8.64+0x2c] ;  /* 0x00002c04080e7981 */ /* 0x000f22000c1e9900 */
[----:B-----5:R-:W-:-:S03]  /*05c0*/  FADD R30, R31, -R28 ;  /* 0x8000001c1f1e7221 */ /* 0x020fc60000000000 */
[----:B------:R-:W5:Y:S01]  /*05d0*/  LDG.E.CONSTANT R31, desc[UR4][R10.64+0x30] ;  /* 0x000030040a1f7981 */ /* 0x000f62000c1e9900 */
[----:B------:R-:W-:-:S03]  /*05e0*/  FFMA R33, R30, R30, R33 ;  /* 0x0000001e1e217223 */ /* 0x000fc60000000021 */
[----:B------:R-:W5:Y:S01]  /*05f0*/  LDG.E.CONSTANT R28, desc[UR4][R8.64+0x30] ;  /* 0x00003004081c7981 */ /* 0x000f62000c1e9900 */
[----:B------:R-:W-:-:S03]  /*0600*/  FADD R30, R26, -R29 ;  /* 0x8000001d1a1e7221 */ /* 0x000fc60000000000 */
[----:B------:R-:W5:Y:S04]  /*0610*/  LDG.E.CONSTANT R29, desc[UR4][R10.64+0x34] ;  /* 0x000034040a1d7981 */ /* 0x000f68000c1e9900 */
[----:B------:R-:W5:Y:S01]  /*0620*/  LDG.E.CONSTANT R26, desc[UR4][R8.64+0x34] ;  /* 0x00003404081a7981 */ /* 0x000f62000c1e9900 */
[----:B------:R-:W-:Y:S01]  /*0630*/  FFMA R35, R30, R30, R33 ;  /* 0x0000001e1e237223 */ /* 0x000fe20000000021 */
[----:B------:R-:W-:Y:S02]  /*0640*/  FADD R32, R24, -R27 ;  /* 0x8000001b18207221 */ /* 0x000fe40000000000 */
[----:B------:R-:W5:Y:S04]  /*0650*/  LDG.E.CONSTANT R33, desc[UR4][R10.64+0x38] ;  /* 0x000038040a217981 */ /* 0x000f68000c1e9900 */
[----:B------:R-:W5:Y:S04]  /*0660*/  LDG.E.CONSTANT R24, desc[UR4][R8.64+0x38] ;  /* 0x0000380408187981 */ /* 0x000f68000c1e9900 */
[----:B------:R-:W5:Y:S04]  /*0670*/  LDG.E.CONSTANT R30, desc[UR4][R10.64+0x3c] ;  /* 0x00003c040a1e7981 */ /* 0x000f68000c1e9900 */
[----:B------:R-:W5:Y:S01]  /*0680*/  LDG.E.CONSTANT R27, desc[UR4][R8.64+0x3c] ;  /* 0x00003c04081b7981 */ /* 0x000f62000c1e9900 */
[----:B------:R-:W-:Y:S01]  /*0690*/  FFMA R35, R32, R32, R35 ;  /* 0x0000002020237223 */ /* 0x000fe20000000023 */
[----:B------:R-:W-:Y:S01]  /*06a0*/  FADD R0, R0, -R25 ;  /* 0x8000001900007221 */ /* 0x000fe20000000000 */
[----:B------:R-:W-:-:S03]  /*06b0*/  FADD R22, R23, -R22 ;  /* 0x8000001617167221 */ /* 0x000fc60000000000 */
[----:B------:R-:W-:Y:S01]  /*06c0*/  FFMA R35, R0, R0, R35 ;  /* 0x0000000000237223 */ /* 0x000fe20000000023 */
[----:B------:R-:W-:-:S03]  /*06d0*/  HFMA2 R0, -RZ, RZ, 0, 5.9604644775390625e-08 ;  /* 0x00000001ff007431 */ /* 0x000fc600000001ff */
[----:B------:R-:W-:Y:S01]  /*06e0*/  FFMA R35, R22, R22, R35 ;  /* 0x0000001616237223 */ /* 0x000fe20000000023 */
[----:B------:R-:W-:-:S04]  /*06f0*/  FADD R20, R21, -R20 ;  /* 0x8000001415147221 */ /* 0x000fc80000000000 */
[----:B------:R-:W-:Y:S01]  /*0700*/  FFMA R35, R20, R20, R35 ;  /* 0x0000001414237223 */ /* 0x000fe20000000023 */
[----:B--2---:R-:W-:-:S04]  /*0710*/  FADD R18, R19, -R18 ;  /* 0x8000001213127221 */ /* 0x004fc80000000000 */
[----:B------:R-:W-:Y:S01]  /*0720*/  FFMA R35, R18, R18, R35 ;  /* 0x0000001212237223 */ /* 0x000fe20000000023 */
[----:B---3--:R-:W-:-:S04]  /*0730*/  FADD R16, R17, -R16 ;  /* 0x8000001011107221 */ /* 0x008fc80000000000 */
[----:B------:R-:W-:Y:S01]  /*0740*/  FFMA R35, R16, R16, R35 ;  /* 0x0000001010237223 */ /* 0x000fe20000000023 */
[----:B----4-:R-:W-:-:S04]  /*0750*/  FADD R14, R15, -R14 ;  /* 0x8000000e0f0e7221 */ /* 0x010fc80000000000 */
[----:B------:R-:W-:Y:S01]  /*0760*/  FFMA R35, R14, R14, R35 ;  /* 0x0000000e0e237223 */ /* 0x000fe20000000023 */
[----:B-----5:R-:W-:-:S04]  /*0770*/  FADD R28, R31, -R28 ;  /* 0x8000001c1f1c7221 */ /* 0x020fc80000000000 */
[----:B------:R-:W-:Y:S01]  /*0780*/  FFMA R35, R28, R28, R35 ;  /* 0x0000001c1c237223 */ /* 0x000fe20000000023 */
[----:B------:R-:W-:-:S04]  /*0790*/  FADD R26, R29, -R26 ;  /* 0x8000001a1d1a7221 */ /* 0x000fc80000000000 */
[----:B------:R-:W-:Y:S01]  /*07a0*/  FFMA R35, R26, R26, R35 ;  /* 0x0000001a1a237223 */ /* 0x000fe20000000023 */
[----:B------:R-:W-:-:S04]  /*07b0*/  FADD R24, R33, -R24 ;  /* 0x8000001821187221 */ /* 0x000fc80000000000 */
[----:B------:R-:W-:Y:S01]  /*07c0*/  FFMA R24, R24, R24, R35 ;  /* 0x0000001818187223 */ /* 0x000fe20000000023 */
[----:B------:R-:W-:-:S04]  /*07d0*/  FADD R27, R30, -R27 ;  /* 0x8000001b1e1b7221 */ /* 0x000fc80000000000 */
[----:B------:R-:W-:-:S04]  /*07e0*/  FFMA R27, R27, R27, R24 ;  /* 0x0000001b1b1b7223 */ /* 0x000fc80000000018 */
[----:B------:R-:W-:-:S05]  /*07f0*/  FADD R6, R27, R6 ;  /* 0x000000061b067221 */ /* 0x000fca0000000000 */
[----:B------:R-:W-:-:S13]  /*0800*/  FSETP.GT.AND P0, PT, R6, 3.40282346638528859812e+38, PT ;  /* 0x7f7fffff0600780b */ /* 0x000fda0003f04000 */
[----:B------:R-:W-:Y:S05]  /*0810*/  @P0 BRA `(.L_x_3) ;  /* 0x0000000c00d00947 */ /* 0x000fea0003800000 */
        /* <DEDUP_REMOVED lines=25> */
[----:B---3--:R-:W-:-:S03]  /*09b0*/  FADD R24, R24, -R19 ;  /* 0x8000001318187221 */ /* 0x008fc60000000000 */
[----:B------:R-:W3:Y:S01]  /*09c0*/  LDG.E.CONSTANT R19, desc[UR4][R10.64+0x6c] ;  /* 0x00006c040a137981 */ /* 0x000ee2000c1e9900 */
[----:B----4-:R-:W-:-:S03]  /*09d0*/  FADD R31, R31, -R34 ;  /* 0x800000221f1f7221 */ /* 0x010fc60000000000 */
[----:B------:R-:W3:Y:S01]  /*09e0*/  LDG.E.CONSTANT R34, desc[UR4][R8.64+0x6c] ;  /* 0x00006c0408227981 */ /* 0x000ee2000c1e9900 */
[----:B-----5:R-:W-:-:S03]  /*09f0*/  FADD R28, R27, -R28 ;  /* 0x8000001c1b1c7221 */ /* 0x020fc60000000000 */
[----:B------:R-:W4:Y:S01]  /*0a00*/  LDG.E.CONSTANT R27, desc[UR4][R8.64+0x70] ;  /* 0x00007004081b7981 */ /* 0x000f22000c1e9900 */
[----:B------:R-:W-:-:S03]  /*0a10*/  FADD R14, R14, -R17 ;  /* 0x800000110e0e7221 */ /* 0x000fc60000000000 */
[----:B------:R-:W5:Y:S01]  /*0a20*/  LDG.E.CONSTANT R17, desc[UR4][R10.64+0x74] ;  /* 0x000074040a117981 */ /* 0x000f62000c1e9900 */
[----:B------:R-:W-:-:S03]  /*0a30*/  FADD R25, R25, -R26 ;  /* 0x8000001a19197221 */ /* 0x000fc60000000000 */
[----:B------:R-:W5:Y:S01]  /*0a40*/  LDG.E.CONSTANT R26, desc[UR4][R8.64+0x74] ;  /* 0x00007404081a7981 */ /* 0x000f62000c1e9900 */
[----:B------:R-:W-:-:S03]  /*0a50*/  FADD R22, R22, -R15 ;  /* 0x8000000f16167221 */ /* 0x000fc60000000000 */
[----:B------:R1:W5:Y:S01]  /*0a60*/  LDG.E.CONSTANT R15, desc[UR4][R10.64+0x78] ;  /* 0x000078040a0f7981 */ /* 0x000362000c1e9900 */
[----:B------:R-:W-:-:S03]  /*0a70*/  FADD R23, R23, -R16 ;  /* 0x8000001017177221 */ /* 0x000fc60000000000 */
[----:B------:R-:W5:Y:S04]  /*0a80*/  LDG.E.CONSTANT R16, desc[UR4][R8.64+0x7c] ;  /* 0x00007c0408107981 */ /* 0x000f68000c1e9900 */
[----:B------:R-:W5:Y:S01]  /*0a90*/  LDG.E.CONSTANT R10, desc[UR4][R8.64+0x78] ;  /* 0x00007804080a7981 */ /* 0x000f62000c1e9900 */
[----:B-1----:R-:W-:-:S04]  /*0aa0*/  FMUL R11, R14, R14 ;  /* 0x0000000e0e0b7220 */ /* 0x002fc80000400000 */
[----:B------:R-:W-:-:S04]  /*0ab0*/  FFMA R11, R22, R22, R11 ;  /* 0x00000016160b7223 */ /* 0x000fc8000000000b */
[----:B------:R-:W-:Y:S01]  /*0ac0*/  FFMA R11, R24, R24, R11 ;  /* 0x00000018180b7223 */ /* 0x000fe2000000000b */
[----:B------:R-:W-:-:S03]  /*0ad0*/  FADD R35, R35, -R36 ;  /* 0x8000002423237221 */ /* 0x000fc60000000000 */
[----:B------:R-:W-:-:S04]  /*0ae0*/  FFMA R30, R30, R30, R11 ;  /* 0x0000001e1e1e7223 */ /* 0x000fc8000000000b */
[----:B------:R-:W-:-:S04]  /*0af0*/  FFMA R30, R35, R35, R30 ;  /* 0x00000023231e7223 */ /* 0x000fc8000000001e */
[----:B------:R-:W-:-:S04]  /*0b00*/  FFMA R31, R31, R31, R30 ;  /* 0x0000001f1f1f7223 */ /* 0x000fc8000000001e */
[----:B------:R-:W-:-:S04]  /*0b10*/  FFMA R28, R28, R28, R31 ;  /* 0x0000001c1c1c7223 */ /* 0x000fc8000000001f */
[----:B------:R-:W-:Y:S01]  /*0b20*/  FFMA R28, R25, R25, R28 ;  /* 0x00000019191c7223 */ /* 0x000fe2000000001c */
[----:B------:R-:W-:-:S03]  /*0b30*/  FADD R21, R21, -R32 ;  /* 0x8000002015157221 */ /* 0x000fc60000000000 */
[----:B------:R-:W-:-:S04]  /*0b40*/  FFMA R28, R23, R23, R28 ;  /* 0x00000017171c7223 */ /* 0x000fc8000000001c */
        /* <DEDUP_REMOVED lines=9> */
[----:B------:R-:W-:Y:S01]  /*0be0*/  FADD R16, R29, -R16 ;  /* 0x800000101d107221 */ /* 0x000fe20000000000 */
[----:B------:R-:W-:-:S04]  /*0bf0*/  FADD R10, R15, -R10 ;  /* 0x8000000a0f0a7221 */ /* 0x000fc80000000000 */
[----:B------:R-:W-:-:S04]  /*0c00*/  FFMA R17, R10, R10, R17 ;  /* 0x0000000a0a117223 */ /* 0x000fc80000000011 */
[----:B------:R-:W-:-:S04]  /*0c10*/  FFMA R17, R16, R16, R17 ;  /* 0x0000001010117223 */ /* 0x000fc80000000011 */
[----:B------:R-:W-:-:S05]  /*0c20*/  FADD R6, R6, R17 ;  /* 0x0000001106067221 */ /* 0x000fca0000000000 */
[----:B------:R-:W-:-:S13]  /*0c30*/  FSETP.GT.AND P0, PT, R6, 3.40282346638528859812e+38, PT ;  /* 0x7f7fffff0600780b */ /* 0x000fda0003f04000 */
[----:B------:R-:W-:Y:S05]  /*0c40*/  @P0 BRA `(.L_x_3) ;  /* 0x0000000800c40947 */ /* 0x000fea0003800000 */
[----:B------:R-:W-:-:S04]  /*0c50*/  IADD3 R13, PT, PT, R13, 0x20, RZ ;  /* 0x000000200d0d7810 */ /* 0x000fc80007ffe0ff */
[----:B------:R-:W-:-:S13]  /*0c60*/  ISETP.GE.AND P0, PT, R13, R12, PT ;  /* 0x0000000c0d00720c */ /* 0x000fda0003f06270 */
[----:B------:R-:W-:Y:S05]  /*0c70*/  @!P0 BRA `(.L_x_5) ;  /* 0xfffffff400d08947 */ /* 0x000fea000383ffff */
.L_x_4:
[----:B------:R-:W1:Y:S02]  /*0c80*/  LDC R12, c[0x0][0x3a4] ;  /* 0x0000e900ff0c7b82 */ /* 0x000e640000000800 */
[----:B-1----:R-:W-:-:S04]  /*0c90*/  IADD3 R12, PT, PT, R12, -0xf, RZ ;  /* 0xfffffff10c0c7810 */ /* 0x002fc80007ffe0ff */
[----:B------:R-:W-:-:S13]  /*0ca0*/  ISETP.GE.AND P0, PT, R13, R12, PT ;  /* 0x0000000c0d00720c */ /* 0x000fda0003f06270 */
[----:B------:R-:W-:Y:S05]  /*0cb0*/  @P0 BRA `(.L_x_6) ;  /* 0x0000000400280947 */ /* 0x000fea0003800000 */
[----:B0-----:R-:W0:Y:S02]  /*0cc0*/  LDC R7, c[0x0][0x3a8] ;  /* 0x0000ea00ff077b82 */ /* 0x001e240000000800 */
.L_x_7:
        /* <DEDUP_REMOVED lines=36> */
[----:B------:R-:W5:Y:S04]  /*0f10*/  LDG.E.CONSTANT R26, desc[UR4][R10.64+0x2c] ;  /* 0x00002c040a1a7981 */ /* 0x000f68000c1e9900 */
[----:B------:R-:W5:Y:S01]  /*0f20*/  LDG.E.CONSTANT R29, desc[UR4][R8.64+0x2c] ;  /* 0x00002c04081d7981 */ /* 0x000f62000c1e9900 */
[----:B------:R-:W-:-:S03]  /*0f30*/  FFMA R28, R28, R28, R33 ;  /* 0x0000001c1c1c7223 */ /* 0x000fc60000000021 */
[----:B------:R-:W5:Y:S01]  /*0f40*/  LDG.E.CONSTANT R33, desc[UR4][R10.64+0x30] ;  /* 0x000030040a217981 */ /* 0x000f62000c1e9900 */
[----:B------:R-:W-:-:S03]  /*0f50*/  FADD R37, R24, -R27 ;  /* 0x8000001b18257221 */ /* 0x000fc60000000000 */
[----:B------:R-:W5:Y:S04]  /*0f60*/  LDG.E.CONSTANT R31, desc[UR4][R10.64+0x34] ;  /* 0x000034040a1f7981 */ /* 0x000f68000c1e9900 */
[----:B------:R-:W5:Y:S01]  /*0f70*/  LDG.E.CONSTANT R27, desc[UR4][R8.64+0x38] ;  /* 0x00003804081b7981 */ /* 0x000f62000c1e9900 */
[----:B------:R-:W-:Y:S01]  /*0f80*/  FFMA R37, R37, R37, R28 ;  /* 0x0000002525257223 */ /* 0x000fe2000000001c */
[----:B------:R-:W-:-:S04]  /*0f90*/  FADD R0, R0, -R15 ;  /* 0x8000000f00007221 */ /* 0x000fc80000000000 */
[----:B------:R-:W-:Y:S01]  /*0fa0*/  FFMA R37, R0, R0, R37 ;  /* 0x0000000000257223 */ /* 0x000fe20000000025 */
[----:B------:R-:W-:-:S04]  /*0fb0*/  FADD R14, R14, -R17 ;  /* 0x800000110e0e7221 */ /* 0x000fc80000000000 */
[----:B------:R-:W-:Y:S01]  /*0fc0*/  FFMA R37, R14, R14, R37 ;  /* 0x0000000e0e257223 */ /* 0x000fe20000000025 */
[----:B------:R-:W-:-:S04]  /*0fd0*/  FADD R16, R16, -R19 ;  /* 0x8000001310107221 */ /* 0x000fc80000000000 */
[----:B------:R-:W-:Y:S01]  /*0fe0*/  FFMA R37, R16, R16, R37 ;  /* 0x0000001010257223 */ /* 0x000fe20000000025 */
[----:B------:R-:W-:Y:S01]  /*0ff0*/  FADD R34, R34, -R35 ;  /* 0x8000002322227221 */ /* 0x000fe20000000000 */
[----:B------:R-:W-:Y:S02]  /*1000*/  HFMA2 R0, -RZ, RZ, 0, 5.9604644775390625e-08 ;  /* 0x00000001ff007431 */ /* 0x000fe400000001ff */
        /* <DEDUP_REMOVED lines=9> */
[----:B------:R-:W-:-:S03]  /*10a0*/  FADD R31, R31, -R36 ;  /* 0x800000241f1f7221 */ /* 0x000fc60000000000 */
[----:B------:R-:W-:Y:S01]  /*10b0*/  FFMA R32, R32, R32, R37 ;  /* 0x0000002020207223 */ /* 0x000fe20000000025 */
[----:B------:R-:W-:-:S03]  /*10c0*/  FADD R27, R30, -R27 ;  /* 0x8000001b1e1b7221 */ /* 0x000fc60000000000 */
[----:B------:R-:W-:-:S04]  /*10d0*/  FFMA R32, R31, R31, R32 ;  /* 0x0000001f1f207223 */ /* 0x000fc80000000020 */
        /* <DEDUP_REMOVED lines=8> */
.L_x_6:
[----:B------:R-:W1:Y:S02]  /*1160*/  LDC R12, c[0x0][0x3a4] ;  /* 0x0000e900ff0c7b82 */ /* 0x000e640000000800 */
[----:B-1----:R-:W-:-:S04]  /*1170*/  IADD3 R12, PT, PT, R12, -0x7, RZ ;  /* 0xfffffff90c0c7810 */ /* 0x002fc80007ffe0ff */
[----:B------:R-:W-:-:S13]  /*1180*/  ISETP.GE.AND P0, PT, R13, R12, PT ;  /* 0x0000000c0d00720c */ /* 0x000fda0003f06270 */
[----:B------:R-:W-:Y:S05]  /*1190*/  @P0 BRA `(.L_x_8) ;  /* 0x0000000000a80947 */ /* 0x000fea0003800000 */
[----:B0-----:R-:W0:Y:S02]  /*11a0*/  LDC R7, c[0x0][0x3a8] ;  /* 0x0000ea00ff077b82 */ /* 0x001e240000000800 */
.L_x_9:
        /* <DEDUP_REMOVED lines=18> */
[----:B--2---:R-:W-:Y:S01]  /*12d0*/  FADD R20, R20, -R21 ;  /* 0x8000001514147221 */ /* 0x004fe20000000000 */
[----:B---3--:R-:W-:-:S03]  /*12e0*/  FADD R18, R18, -R19 ;  /* 0x8000001312127221 */ /* 0x008fc60000000000 */
[----:B------:R-:W-:-:S04]  /*12f0*/  FMUL R19, R20, R20 ;  /* 0x0000001414137220 */ /* 0x000fc80000400000 */
        /* <DEDUP_REMOVED lines=10> */
[----:B------:R-:W-:Y:S01]  /*13a0*/  FFMA R19, R0, R0, R19 ;  /* 0x0000000000137223 */ /* 0x000fe20000000013 */
[----:B------:R-:W-:Y:S02]  /*13b0*/  HFMA2 R0, -RZ, RZ, 0, 5.9604644775390625e-08 ;  /* 0x00000001ff007431 */ /* 0x000fe400000001ff */
[----:B------:R-:W-:-:S04]  /*13c0*/  FADD R14, R14, -R29 ;  /* 0x8000001d0e0e7221 */ /* 0x000fc80000000000 */
[----:B------:R-:W-:-:S04]  /*13d0*/  FFMA R19, R14, R14, R19 ;  /* 0x0000000e0e137223 */ /* 0x000fc80000000013 */
[----:B------:R-:W-:-:S05]  /*13e0*/  FADD R6, R19, R6 ;  /* 0x0000000613067221 */ /* 0x000fca0000000000 */
[----:B------:R-:W-:-:S13]  /*13f0*/  FSETP.GT.AND P0, PT, R6, 3.40282346638528859812e+38, PT ;  /* 0x7f7fffff0600780b */ /* 0x000fda0003f04000 */
[----:B------:R-:W-:Y:S05]  /*1400*/  @P0 BRA `(.L_x_3) ;  /* 0x0000000000d40947 */ /* 0x000fea0003800000 */
[----:B------:R-:W-:-:S04]  /*1410*/  IADD3 R13, PT, PT, R13, 0x8, RZ ;  /* 0x000000080d0d7810 */ /* 0x000fc80007ffe0ff */
[----:B------:R-:W-:-:S13]  /*1420*/  ISETP.GE.AND P0, PT, R13, R12, PT ;  /* 0x0000000c0d00720c */ /* 0x000fda0003f06270 */
[----:B------:R-:W-:Y:S05]  /*1430*/  @!P0 BRA `(.L_x_9) ;  /* 0xfffffffc005c8947 */ /* 0x000fea000383ffff */
.L_x_8:
[----:B------:R-:W1:Y:S02]  /*1440*/  LDC R12, c[0x0][0x3a4] ;  /* 0x0000e900ff0c7b82 */ /* 0x000e640000000800 */
[----:B-1----:R-:W-:-:S04]  /*1450*/  IADD3 R12, PT, PT, R12, -0x3, RZ ;  /* 0xfffffffd0c0c7810 */ /* 0x002fc80007ffe0ff */
[----:B------:R-:W-:-:S13]  /*1460*/  ISETP.GE.AND P0, PT, R13, R12, PT ;  /* 0x0000000c0d00720c */ /* 0x000fda0003f06270 */
[----:B------:R-:W-:Y:S05]  /*1470*/  @P0 BRA `(.L_x_10) ;  /* 0x0000000000740947 */ /* 0x000fea0003800000 */
[----:B------:R-:W1:Y:S02]  /*1480*/  LDC R22, c[0x0][0x3a8] ;  /* 0x0000ea00ff167b82 */ /* 0x000e640000000800 */
.L_x_11:
[----:B------:R-:W-:-:S04]  /*1490*/  IMAD.WIDE R14, R13, 0x4, R2 ;  /* 0x000000040d0e7825 */ /* 0x000fc800078e0202 */
[C---:B------:R-:W-:Y:S01]  /*14a0*/  IMAD.WIDE R16, R13.reuse, 0x4, R4 ;  /* 0x000000040d107825 */ /* 0x040fe200078e0204 */
[----:B------:R-:W2:Y:S03]  /*14b0*/  LDG.E.CONSTANT R0, desc[UR4][R14.64+0x4] ;  /* 0x000004040e007981 */ /* 0x000ea6000c1e9900 */
[C---:B------:R-:W-:Y:S01]  /*14c0*/  IMAD.WIDE.U32 R8, R13.reuse, 0x4, R2 ;  /* 0x000000040d087825 */ /* 0x040fe200078e0002 */
[----:B0-----:R-:W2:Y:S03]  /*14d0*/  LDG.E.CONSTANT R7, desc[UR4][R16.64+0x4] ;  /* 0x0000040410077981 */ /* 0x001ea6000c1e9900 */
[----:B------:R-:W-:Y:S01]  /*14e0*/  IMAD.WIDE.U32 R10, R13, 0x4, R4 ;  /* 0x000000040d0a7825 */ /* 0x000fe200078e0004 */
[----:B------:R-:W3:Y:S04]  /*14f0*/  LDG.E.CONSTANT R18, desc[UR4][R14.64+0x8] ;  /* 0x000008040e127981 */ /* 0x000ee8000c1e9900 */
[----:B------:R-:W4:Y:S04]  /*1500*/  LDG.E.CONSTANT R8, desc[UR4][R8.64] ;  /* 0x0000000408087981 */ /* 0x000f28000c1e9900 */
[----:B------:R-:W4:Y:S04]  /*1510*/  LDG.E.CONSTANT R11, desc[UR4][R10.64] ;  /* 0x000000040a0b7981 */ /* 0x000f28000c1e9900 */
[----:B------:R-:W3:Y:S04]  /*1520*/  LDG.E.CONSTANT R19, desc[UR4][R16.64+0x8] ;  /* 0x0000080410137981 */ /* 0x000ee8000c1e9900 */
[----:B------:R-:W5:Y:S04]  /*1530*/  LDG.E.CONSTANT R20, desc[UR4][R14.64+0xc] ;  /* 0x00000c040e147981 */ /* 0x000f68000c1e9900 */
[----:B------:R-:W5:Y:S01]  /*1540*/  LDG.E.CONSTANT R21, desc[UR4][R16.64+0xc] ;  /* 0x00000c0410157981 */ /* 0x000f62000c1e9900 */
[----:B--2---:R-:W-:-:S04]  /*1550*/  FADD R7, R0, -R7 ;  /* 0x8000000700077221 */ /* 0x004fc80000000000 */
[----:B------:R-:W-:Y:S01]  /*1560*/  FMUL R7, R7, R7 ;  /* 0x0000000707077220 */ /* 0x000fe20000400000 */
[----:B----4-:R-:W-:-:S04]  /*1570*/  FADD R0, R8, -R11 ;  /* 0x8000000b08007221 */ /* 0x010fc80000000000 */
[----:B------:R-:W-:Y:S01]  /*1580*/  FFMA R7, R0, R0, R7 ;  /* 0x0000000000077223 */ /* 0x000fe20000000007 */
[----:B---3--:R-:W-:-:S04]  /*1590*/  FADD R18, R18, -R19 ;  /* 0x8000001312127221 */ /* 0x008fc80000000000 */
[----:B------:R-:W-:Y:S01]  /*15a0*/  FFMA R7, R18, R18, R7 ;  /* 0x0000001212077223 */ /* 0x000fe20000000007 */
[----:B-----5:R-:W-:-:S04]  /*15b0*/  FADD R20, R20, -R21 ;  /* 0x8000001514147221 */ /* 0x020fc80000000000 */
[----:B------:R-:W-:-:S04]  /*15c0*/  FFMA R7, R20, R20, R7 ;  /* 0x0000001414077223 */ /* 0x000fc80000000007 */
[----:B------:R-:W-:-:S05]  /*15d0*/  FADD R6, R7, R6 ;  /* 0x0000000607067221 */ /* 0x000fca0000000000 */
[----:B------:R-:W-:Y:S01]  /*15e0*/  FSETP.GT.AND P0, PT, R6, 3.40282346638528859812e+38, PT ;  /* 0x7f7fffff0600780b */ /* 0x000fe20003f04000 */
[----:B------:R-:W-:Y:S01]  /*15f0*/  HFMA2 R0, -RZ, RZ, 0, 5.9604644775390625e-08 ;  /* 0x00000001ff007431 */ /* 0x000fe200000001ff */
[----:B-1----:R-:W-:-:S11]  /*1600*/  MOV R7, R22 ;  /* 0x0000001600077202 */ /* 0x002fd60000000f00 */
[----:B------:R-:W-:Y:S05]  /*1610*/  @P0 BRA `(.L_x_3) ;  /* 0x0000000000500947 */ /* 0x000fea0003800000 */
[----:B------:R-:W-:-:S04]  /*1620*/  IADD3 R13, PT, PT, R13, 0x4, RZ ;  /* 0x000000040d0d7810 */ /* 0x000fc80007ffe0ff */
[----:B------:R-:W-:-:S13]  /*1630*/  ISETP.GE.AND P0, PT, R13, R12, PT ;  /* 0x0000000c0d00720c */ /* 0x000fda0003f06270 */
[----:B------:R-:W-:Y:S05]  /*1640*/  @!P0 BRA `(.L_x_11) ;  /* 0xfffffffc00908947 */ /* 0x000fea000383ffff */
.L_x_10:
[----:B------:R-:W1:Y:S01]  /*1650*/  LDC R12, c[0x0][0x3a4] ;  /* 0x0000e900ff0c7b82 */ /* 0x000e620000000800 */
[----:B------:R-:W-:-:S07]  /*1660*/  HFMA2 R0, -RZ, RZ, 0, 5.9604644775390625e-08 ;  /* 0x00000001ff007431 */ /* 0x000fce00000001ff */
[----:B------:R-:W0:Y:S01]  /*1670*/  LDC R14, c[0x0][0x3a8] ;  /* 0x0000ea00ff0e7b82 */ /* 0x000e220000000800 */
[----:B-1----:R-:W-:Y:S02]  /*1680*/  ISETP.GE.AND P0, PT, R13, R12, PT ;  /* 0x0000000c0d00720c */ /* 0x002fe40003f06270 */
[----:B0-----:R-:W-:-:S11]  /*1690*/  MOV R7, R14 ;  /* 0x0000000e00077202 */ /* 0x001fd60000000f00 */
[----:B------:R-:W-:Y:S05]  /*16a0*/  @P0 BRA `(.L_x_3) ;  /* 0x00000000002c0947 */ /* 0x000fea0003800000 */
.L_x_12:
[----:B------:R-:W-:-:S04]  /*16b0*/  IMAD.WIDE R8, R13, 0x4, R2 ;  /* 0x000000040d087825 */ /* 0x000fc800078e0202 */
[C---:B------:R-:W-:Y:S02]  /*16c0*/  IMAD.WIDE R10, R13.reuse, 0x4, R4 ;  /* 0x000000040d0a7825 */ /* 0x040fe400078e0204 */
[----:B------:R-:W2:Y:S04]  /*16d0*/  LDG.E.CONSTANT R8, desc[UR4][R8.64] ;  /* 0x0000000408087981 */ /* 0x000ea8000c1e9900 */
[----:B------:R-:W2:Y:S01]  /*16e0*/  LDG.E.CONSTANT R11, desc[UR4][R10.64] ;  /* 0x000000040a0b7981 */ /* 0x000ea2000c1e9900 */
[----:B------:R-:W-:-:S04]  /*16f0*/  IADD3 R13, PT, PT, R13, 0x1, RZ ;  /* 0x000000010d0d7810 */ /* 0x000fc80007ffe0ff */
[----:B------:R-:W-:Y:S01]  /*1700*/  ISETP.GE.AND P0, PT, R13, R12, PT ;  /* 0x0000000c0d00720c */ /* 0x000fe20003f06270 */
[----:B--2---:R-:W-:-:S04]  /*1710*/  FADD R7, R8, -R11 ;  /* 0x8000000b08077221 */ /* 0x004fc80000000000 */
[----:B------:R-:W-:Y:S01]  /*1720*/  FFMA R6, R7, R7, R6 ;  /* 0x0000000707067223 */ /* 0x000fe20000000006 */
[----:B------:R-:W-:-:S04]  /*1730*/  MOV R7, R14 ;  /* 0x0000000e00077202 */ /* 0x000fc80000000f00 */
[----:B------:R-:W-:-:S13]  /*1740*/  FSETP.LEU.AND P1, PT, R6, 3.40282346638528859812e+38, PT ;  /* 0x7f7fffff0600780b */ /* 0x000fda0003f2b000 */
[----:B------:R-:W-:Y:S05]  /*1750*/  @!P0 BRA P1, `(.L_x_12) ;  /* 0xfffffffc00d48947 */ /* 0x000fea000083ffff */
.L_x_3:
[----:B------:R-:W-:Y:S05]  /*1760*/  BSYNC.RECONVERGENT B0 ;  /* 0x0000000000007941 */ /* 0x000fea0003800200 */
.L_x_1:
[----:B------:R-:W-:Y:S05]  /*1770*/  BRA `(.L_x_13) ;  /* 0x00000000000c7947 */ /* 0x000fea0003800000 */
.L_x_0:
[----:B------:R1:W5:Y:S04]  /*1780*/  LDG.E R6, desc[UR4][R4.64] ;  /* 0x0000000404067981 */ /* 0x000368000c1e1900 */
[----:B------:R1:W5:Y:S01]  /*1790*/  LDG.E R7, desc[UR4][R8.64] ;  /* 0x0000000408077981 */ /* 0x000362000c1e1900 */
[----:B------:R-:W-:-:S07]  /*17a0*/  HFMA2 R0, -RZ, RZ, 0, 0 ;  /* 0x00000000ff007431 */ /* 0x000fce00000001ff */
.L_x_13:
[----:B------:R-:W2:Y:S01]  /*17b0*/  LDCU.64 UR6, c[0x0][0x3a8] ;  /* 0x00007500ff0677ac */ /* 0x000ea20008000a00 */
[----:B------:R-:W3:Y:S01]  /*17c0*/  LDC R11, c[0x0][0x3a4] ;  /* 0x0000e900ff0b7b82 */ /* 0x000ee20000000800 */
[----:B------:R-:W-:Y:S01]  /*17d0*/  BSSY.RECONVERGENT B0, `(.L_x_14) ;  /* 0x000053a000007945 */ /* 0x000fe20003800200 */
[----:B------:R-:W4:Y:S01]  /*17e0*/  LDCU.64 UR8, c[0x0][0x388] ;  /* 0x00007100ff0877ac */ /* 0x000f220008000a00 */
[----:B--2---:R-:W-:Y:S02]  /*17f0*/  MOV R15, UR7 ;  /* 0x00000007000f7c02 */ /* 0x004fe40008000f00 */
[----:B-1----:R-:W-:Y:S02]  /*1800*/  IADD3 R8, PT, PT, R0, UR6, RZ ;  /* 0x0000000600087c10 */ /* 0x002fe4000fffe0ff */
[----:B------:R-:W-:-:S03]  /*1810*/  IADD3 R5, PT, PT, R15, -0x3, RZ ;  /* 0xfffffffd0f057810 */ /* 0x000fc60007ffe0ff */
[----:B---3--:R-:W-:Y:S01]  /*1820*/  IMAD.WIDE R8, R8, R11, RZ ;  /* 0x0000000b08087225 */ /* 0x008fe200078e02ff */
[----:B------:R-:W-:Y:S02]  /*1830*/  ISETP.GE.AND P0, PT, R0, R5, PT ;  /* 0x000000050000720c */ /* 0x000fe40003f06270 */
[----:B----4-:R-:W-:-:S04]  /*1840*/  LEA R4, P1, R8, UR8, 0x2 ;  /* 0x0000000808047c11 */ /* 0x010fc8000f8210ff */
[----:B------:R-:W-:-:S07]  /*1850*/  LEA.HI.X R5, R8, UR9, R9, 0x2, P1 ;  /* 0x0000000908057c11 */ /* 0x000fce00088f1409 */
[----:B------:R-:W-:Y:S05]  /*1860*/  @P0 BRA `(.L_x_15) ;  /* 0x0000005000c00947 */ /* 0x000fea0003800000 */
[C---:B------:R-:W-:Y:S02]  /*1870*/  IADD3 R12, PT, PT, R11.reuse, -0xf, RZ ;  /* 0xfffffff10b0c7810 */ /* 0x040fe40007ffe0ff */
[C---:B------:R-:W-:Y:S02]  /*1880*/  IADD3 R13, PT, PT, R11.reuse, -0x7, RZ ;  /* 0xfffffff90b0d7810 */ /* 0x040fe40007ffe0ff */
[----:B------:R-:W-:-:S07]  /*1890*/  IADD3 R14, PT, PT, R11, -0x3, RZ ;  /* 0xfffffffd0b0e7810 */ /* 0x000fce0007ffe0ff */
.L_x_64:
[----:B------:R-:W1:Y:S01]  /*18a0*/  LDC R16, c[0x0][0x3a4] ;  /* 0x0000e900ff107b82 */ /* 0x000e620000000800 */
[----:B------:R-:W-:Y:S01]  /*18b0*/  BSSY.RECONVERGENT B1, `(.L_x_16) ;  /* 0x0000143000017945 */ /* 0x000fe20003800200 */
[----:B------:R-:W-:Y:S01]  /*18c0*/  HFMA2 R17, -RZ, RZ, 0, 0 ;  /* 0x00000000ff117431 */ /* 0x000fe200000001ff */
[----:B------:R-:W-:Y:S02]  /*18d0*/  MOV R15, RZ ;  /* 0x000000ff000f7202 */ /* 0x000fe40000000f00 */
[----:B-1----:R-:W-:-:S13]  /*18e0*/  ISETP.GE.AND P0, PT, R16, 0x4, PT ;  /* 0x000000041000780c */ /* 0x002fda0003f06270 */
[----:B------:R-:W-:Y:S05]  /*18f0*/  @!P0 BRA `(.L_x_17) ;  /* 0x00000000004c8947 */ /* 0x000fea0003800000 */
[----:B------:R-:W2:Y:S04]  /*1900*/  LDG.E.CONSTANT R18, desc[UR4][R2.64+0x4] ;  /* 0x0000040402127981 */ /* 0x000ea8000c1e9900 */
[----:B------:R-:W2:Y:S04]  /*1910*/  LDG.E.CONSTANT R9, desc[UR4][R4.64+0x4] ;  /* 0x0000040404097981 */ /* 0x000ea8000c1e9900 */
[----:B------:R-:W3:Y:S04]  /*1920*/  LDG.E.CONSTANT R15, desc[UR4][R2.64] ;  /* 0x00000004020f7981 */ /* 0x000ee8000c1e9900 */
[----:B------:R-:W3:Y:S04]  /*1930*/  LDG.E.CONSTANT R8, desc[UR4][R4.64] ;  /* 0x0000000404087981 */ /* 0x000ee8000c1e9900 */
[----:B------:R-:W4:Y:S04]  /*1940*/  LDG.E.CONSTANT R17, desc[UR4][R2.64+0x8] ;  /* 0x0000080402117981 */ /* 0x000f28000c1e9900 */
[----:B------:R-:W4:Y:S04]  /*1950*/  LDG.E.CONSTANT R10, desc[UR4][R4.64+0x8] ;  /* 0x00000804040a7981 */ /* 0x000f28000c1e9900 */
[----:B------:R-:W4:Y:S04]  /*1960*/  LDG.E.CONSTANT R20, desc[UR4][R2.64+0xc] ;  /* 0x00000c0402147981 */ /* 0x000f28000c1e9900 */
[----:B------:R-:W4:Y:S01]  /*1970*/  LDG.E.CONSTANT R11, desc[UR4][R4.64+0xc] ;  /* 0x00000c04040b7981 */ /* 0x000f22000c1e9900 */
[----:B--2---:R-:W-:-:S04]  /*1980*/  FADD R9, R18, -R9 ;  /* 0x8000000912097221 */ /* 0x004fc80000000000 */
[----:B------:R-:W-:Y:S01]  /*1990*/  FMUL R9, R9, R9 ;  /* 0x0000000909097220 */ /* 0x000fe20000400000 */
[----:B---3--:R-:W-:-:S04]  /*19a0*/  FADD R8, R15, -R8 ;  /* 0x800000080f087221 */ /* 0x008fc80000000000 */
[----:B------:R-:W-:Y:S01]  /*19b0*/  FFMA R9, R8, R8, R9 ;  /* 0x0000000808097223 */ /* 0x000fe20000000009 */
[----:B----4-:R-:W-:-:S04]  /*19c0*/  FADD R10, R17, -R10 ;  /* 0x8000000a110a7221 */ /* 0x010fc80000000000 */
[----:B------:R-:W-:Y:S01]  /*19d0*/  FFMA R10, R10, R10, R9 ;  /* 0x0000000a0a0a7223 */ /* 0x000fe20000000009 */
[----:B------:R-:W-:-:S04]  /*19e0*/  FADD R11, R20, -R11 ;  /* 0x8000000b140b7221 */ /* 0x000fc80000000000 */
[----:B------:R-:W-:-:S05]  /*19f0*/  FFMA R17, R11, R11, R10 ;  /* 0x0000000b0b117223 */ /* 0x000fca000000000a */
[----:B-----5:R-:W-:-:S13]  /*1a00*/  FSETP.GT.AND P0, PT, R17, R6, PT ;  /* 0x000000061100720b */ /* 0x020fda0003f04000 */
[----:B------:R-:W-:Y:S05]  /*1a10*/  @P0 BRA `(.L_x_18) ;  /* 0x0000001000b00947 */ /* 0x000fea0003800000 */
[----:B------:R-:W-:-:S07]  /*1a20*/  MOV R15, 0x4 ;  /* 0x00000004000f7802 */ /* 0x000fce0000000f00 */
.L_x_17:
[----:B------:R-:W-:-:S04]  /*1a30*/  IADD3 R16, PT, PT, R16, -0x1f, RZ ;  /* 0xffffffe110107810 */ /* 0x000fc80007ffe0ff */
[----:B------:R-:W-:-:S13]  /*1a40*/  ISETP.GE.AND P0, PT, R15, R16, PT ;  /* 0x000000100f00720c */ /* 0x000fda0003f06270 */
[----:B------:R-:W-:Y:S05]  /*1a50*/  @P0 BRA `(.L_x_19) ;  /* 0x00000008002c0947 */ /* 0x000fea0003800000 */
.L_x_20:
        /* <DEDUP_REMOVED lines=17> */
[----:B------:R-:W4:Y:S01]  /*1b70*/  LDG.E.CONSTANT R25, desc[UR4][R8.64+0x1c] ;  /* 0x00001c0408197981 */ /* 0x000f22000c1e9900 */
[----:B--2---:R-:W-:Y:S01]  /*1b80*/  FADD R30, R30, -R31 ;  /* 0x8000001f1e1e7221 */ /* 0x004fe20000000000 */
[----:B---3--:R-:W-:-:S03]  /*1b90*/  FADD R18, R18, -R19 ;  /* 0x8000001312127221 */ /* 0x008fc60000000000 */
[----:B------:R-:W-:-:S04]  /*1ba0*/  FMUL R19, R30, R30 ;  /* 0x0000001e1e137220 */ /* 0x000fc80000400000 */
[----:B------:R-:W-:Y:S02]  /*1bb0*/  FFMA R31, R18, R18, R19 ;  /* 0x00000012121f7223 */ /* 0x000fe40000000013 */
[----:B------:R-:W2:Y:S01]  /*1bc0*/  LDG.E.CONSTANT R19, desc[UR4][R10.64+0x20] ;  /* 0x000020040a137981 */ /* 0x000ea2000c1e9900 */
[----:B----4-:R-:W-:-:S03]  /*1bd0*/  FADD R32, R32, -R33 ;  /* 0x8000002120207221 */ /* 0x010fc60000000000 */
[----:B------:R-:W2:Y:S01]  /*1be0*/  LDG.E.CONSTANT R18, desc[UR4][R8.64+0x20] ;  /* 0x0000200408127981 */ /* 0x000ea2000c1e9900 */
[----:B------:R-:W-:-:S03]  /*1bf0*/  FFMA R31, R32, R32, R31 ;  /* 0x00000020201f7223 */ /* 0x000fc6000000001f */
[----:B------:R-:W3:Y:S01]  /*1c00*/  LDG.E.CONSTANT R33, desc[UR4][R10.64+0x38] ;  /* 0x000038040a217981 */ /* 0x000ee2000c1e9900 */
[----:B------:R-:W-:-:S03]  /*1c10*/  FADD R30, R21, -R20 ;  /* 0x80000014151e7221 */ /* 0x000fc60000000000 */
[----:B------:R-:W4:Y:S01]  /*1c20*/  LDG.E.CONSTANT R21, desc[UR4][R10.64+0x24] ;  /* 0x000024040a157981 */ /* 0x000f22000c1e9900 */
[----:B------:R-:W-:-:S03]  /*1c30*/  FFMA R31, R30, R30, R31 ;  /* 0x0000001e1e1f7223 */ /* 0x000fc6000000001f */
[----:B------:R-:W4:Y:S01]  /*1c40*/  LDG.E.CONSTANT R20, desc[UR4][R8.64+0x24] ;  /* 0x0000240408147981 */ /* 0x000f22000c1e9900 */
[----:B------:R-:W-:-:S03]  /*1c50*/  FADD R30, R22, -R23 ;  /* 0x80000017161e7221 */ /* 0x000fc60000000000 */
[----:B------:R-:W3:Y:S01]  /*1c60*/  LDG.E.CONSTANT R23, desc[UR4][R10.64+0x28] ;  /* 0x000028040a177981 */ /* 0x000ee2000c1e9900 */
[----:B------:R-:W-:-:S03]  /*1c70*/  FFMA R31, R30, R30, R31 ;  /* 0x0000001e1e1f7223 */ /* 0x000fc6000000001f */
[----:B------:R-:W3:Y:S01]  /*1c80*/  LDG.E.CONSTANT R22, desc[UR4][R8.64+0x28] ;  /* 0x0000280408167981 */ /* 0x000ee2000c1e9900 */
        /* <DEDUP_REMOVED lines=11> */
[----:B------:R-:W3:Y:S04]  /*1d40*/  LDG.E.CONSTANT R24, desc[UR4][R8.64+0x34] ;  /* 0x0000340408187981 */ /* 0x000ee8000c1e9900 */
[----:B------:R-:W3:Y:S04]  /*1d50*/  LDG.E.CONSTANT R30, desc[UR4][R8.64+0x38] ;  /* 0x00003804081e7981 */ /* 0x000ee8000c1e9900 */
[----:B------:R-:W3:Y:S04]  /*1d60*/  LDG.E.CONSTANT R32, desc[UR4][R10.64+0x3c] ;  /* 0x00003c040a207981 */ /* 0x000ee8000c1e9900 */
[----:B------:R-:W3:Y:S01]  /*1d70*/  LDG.E.CONSTANT R31, desc[UR4][R8.64+0x3c] ;  /* 0x00003c04081f7981 */ /* 0x000ee2000c1e9900 */
[----:B--2---:R-:W-:-:S04]  /*1d80*/  FADD R18, R19, -R18 ;  /* 0x8000001213127221 */ /* 0x004fc80000000000 */
[----:B------:R-:W-:Y:S01]  /*1d90*/  FFMA R35, R18, R18, R35 ;  /* 0x0000001212237223 */ /* 0x000fe20000000023 */
[----:B----4-:R-:W-:-:S04]  /*1da0*/  FADD R20, R21, -R20 ;  /* 0x8000001415147221 */ /* 0x010fc80000000000 */
[----:B------:R-:W-:Y:S01]  /*1db0*/  FFMA R35, R20, R20, R35 ;  /* 0x0000001414237223 */ /* 0x000fe20000000023 */
[----:B---3--:R-:W-:-:S04]  /*1dc0*/  FADD R22, R23, -R22 ;  /* 0x8000001617167221 */ /* 0x008fc80000000000 */
[----:B------:R-:W-:Y:S01]  /*1dd0*/  FFMA R35, R22, R22, R35 ;  /* 0x0000001616237223 */ /* 0x000fe20000000023 */
[----:B------:R-:W-:-:S04]  /*1de0*/  FADD R28, R28, -R29 ;  /* 0x8000001d1c1c7221 */ /* 0x000fc80000000000 */
        /* <DEDUP_REMOVED lines=10> */
[----:B-----5:R-:W-:-:S13]  /*1e90*/  FSETP.GT.AND P0, PT, R17, R6, PT ;  /* 0x000000061100720b */ /* 0x020fda0003f04000 */
        /* <DEDUP_REMOVED lines=20> */
[----:B---3--:R-:W-:-:S02]  /*1fe0*/  FADD R19, R20, -R31 ;  /* 0x8000001f14137221 */ /* 0x008fc40000000000 */
[----:B------:R-:W2:Y:S01]  /*1ff0*/  LDG.E.CONSTANT R31, desc[UR4][R8.64+0x70] ;  /* 0x00007004081f7981 */ /* 0x000ea2000c1e9900 */
[----:B----4-:R-:W-:-:S03]  /*2000*/  FADD R20, R32, -R35 ;  /* 0x8000002320147221 */ /* 0x010fc60000000000 */
[----:B------:R-:W3:Y:S04]  /*2010*/  LDG.E.CONSTANT R32, desc[UR4][R10.64+0x6c] ;  /* 0x00006c040a207981 */ /* 0x000ee8000c1e9900 */
[----:B------:R-:W4:Y:S01]  /*2020*/  LDG.E.CONSTANT R35, desc[UR4][R10.64+0x7c] ;  /* 0x00007c040a237981 */ /* 0x000f22000c1e9900 */
[----:B-----5:R-:W-:-:S03]  /*2030*/  FADD R21, R21, -R28 ;  /* 0x8000001c15157221 */ /* 0x020fc60000000000 */
[----:B------:R-:W5:Y:S01]  /*2040*/  LDG.E.CONSTANT R28, desc[UR4][R8.64+0x68] ;  /* 0x00006804081c7981 */ /* 0x000f62000c1e9900 */
[----:B------:R-:W-:-:S03]  /*2050*/  FADD R22, R22, -R27 ;  /* 0x8000001b16167221 */ /* 0x000fc60000000000 */
[----:B------:R-:W5:Y:S01]  /*2060*/  LDG.E.CONSTANT R27, desc[UR4][R10.64+0x68] ;  /* 0x000068040a1b7981 */ /* 0x000f62000c1e9900 */
[----:B------:R-:W-:-:S03]  /*2070*/  FADD R30, R30, -R29 ;  /* 0x8000001d1e1e7221 */ /* 0x000fc60000000000 */
[----:B------:R-:W3:Y:S01]  /*2080*/  LDG.E.CONSTANT R29, desc[UR4][R8.64+0x6c] ;  /* 0x00006c04081d7981 */ /* 0x000ee2000c1e9900 */
[----:B------:R-:W-:-:S03]  /*2090*/  FADD R23, R23, -R26 ;  /* 0x8000001a17177221 */ /* 0x000fc60000000000 */
[----:B------:R-:W2:Y:S01]  /*20a0*/  LDG.E.CONSTANT R26, desc[UR4][R8.64+0x64] ;  /* 0x00006404081a7981 */ /* 0x000ea2000c1e9900 */
[----:B------:R-:W-:-:S03]  /*20b0*/  FADD R24, R24, -R25 ;  /* 0x8000001918187221 */ /* 0x000fc60000000000 */
[----:B------:R-:W2:Y:S01]  /*20c0*/  LDG.E.CONSTANT R25, desc[UR4][R10.64+0x64] ;  /* 0x000064040a197981 */ /* 0x000ea2000c1e9900 */
[----:B------:R-:W-:-:S03]  /*20d0*/  FADD R33, R33, -R34 ;  /* 0x8000002221217221 */ /* 0x000fc60000000000 */
[----:B------:R-:W4:Y:S01]  /*20e0*/  LDG.E.CONSTANT R34, desc[UR4][R10.64+0x70] ;  /* 0x000070040a227981 */ /* 0x000f22000c1e9900 */
[----:B------:R-:W-:-:S04]  /*20f0*/  FMUL R19, R19, R19 ;  /* 0x0000001313137220 */ /* 0x000fc80000400000 */
[----:B------:R-:W-:Y:S01]  /*2100*/  FFMA R19, R18, R18, R19 ;  /* 0x0000001212137223 */ /* 0x000fe20000000013 */
[----:B-----5:R-:W-:Y:S02]  /*2110*/  FADD R28, R27, -R28 ;  /* 0x8000001c1b1c7221 */ /* 0x020fe40000000000 */
[----:B------:R-:W5:Y:S01]  /*2120*/  LDG.E.CONSTANT R27, desc[UR4][R10.64+0x74] ;  /* 0x000074040a1b7981 */ /* 0x000f62000c1e9900 */
[----:B---3--:R-:W-:-:S03]  /*2130*/  FADD R29, R32, -R29 ;  /* 0x8000001d201d7221 */ /* 0x008fc60000000000 */
[----:B------:R-:W5:Y:S01]  /*2140*/  LDG.E.CONSTANT R32, desc[UR4][R8.64+0x74] ;  /* 0x0000740408207981 */ /* 0x000f62000c1e9900 */
[----:B--2---:R-:W-:-:S03]  /*2150*/  FADD R25, R25, -R26 ;  /* 0x8000001a19197221 */ /* 0x004fc60000000000 */
[----:B------:R-:W2:Y:S01]  /*2160*/  LDG.E.CONSTANT R26, desc[UR4][R10.64+0x78] ;  /* 0x000078040a1a7981 */ /* 0x000ea2000c1e9900 */
[----:B----4-:R-:W-:-:S03]  /*2170*/  FADD R36, R34, -R31 ;  /* 0x8000001f22247221 */ /* 0x010fc60000000000 */
[----:B------:R-:W2:Y:S04]  /*2180*/  LDG.E.CONSTANT R31, desc[UR4][R8.64+0x78] ;  /* 0x00007804081f7981 */ /* 0x000ea8000c1e9900 */
[----:B------:R-:W3:Y:S01]  /*2190*/  LDG.E.CONSTANT R34, desc[UR4][R8.64+0x7c] ;  /* 0x00007c0408227981 */ /* 0x000ee2000c1e9900 */
[----:B------:R-:W-:-:S04]  /*21a0*/  FFMA R20, R20, R20, R19 ;  /* 0x0000001414147223 */ /* 0x000fc80000000013 */
        /* <DEDUP_REMOVED lines=9> */
[----:B------:R-:W-:Y:S01]  /*2240*/  FFMA R36, R36, R36, R29 ;  /* 0x0000002424247223 */ /* 0x000fe2000000001d */
[----:B-----5:R-:W-:-:S04]  /*2250*/  FADD R27, R27, -R32 ;  /* 0x800000201b1b7221 */ /* 0x020fc80000000000 */
[----:B------:R-:W-:Y:S01]  /*2260*/  FFMA R27, R27, R27, R36 ;  /* 0x0000001b1b1b7223 */ /* 0x000fe20000000024 */
[----:B--2---:R-:W-:Y:S01]  /*2270*/  FADD R26, R26, -R31 ;  /* 0x8000001f1a1a7221 */ /* 0x004fe20000000000 */
[----:B---3--:R-:W-:-:S03]  /*2280*/  FADD R34, R35, -R34 ;  /* 0x8000002223227221 */ /* 0x008fc60000000000 */
[----:B------:R-:W-:-:S04]  /*2290*/  FFMA R27, R26, R26, R27 ;  /* 0x0000001a1a1b7223 */ /* 0x000fc8000000001b */
[----:B------:R-:W-:-:S04]  /*22a0*/  FFMA R34, R34, R34, R27 ;  /* 0x0000002222227223 */ /* 0x000fc8000000001b */
[----:B------:R-:W-:-:S05]  /*22b0*/  FADD R17, R17, R34 ;  /* 0x0000002211117221 */ /* 0x000fca0000000000 */
[----:B------:R-:W-:-:S13]  /*22c0*/  FSETP.GT.AND P0, PT, R17, R6, PT ;  /* 0x000000061100720b */ /* 0x000fda0003f04000 */
[----:B------:R-:W-:Y:S05]  /*22d0*/  @P0 BRA `(.L_x_18) ;  /* 0x0000000800800947 */ /* 0x000fea0003800000 */
[----:B------:R-:W-:-:S04]  /*22e0*/  IADD3 R15, PT, PT, R15, 0x20, RZ ;  /* 0x000000200f0f7810 */ /* 0x000fc80007ffe0ff */
[----:B------:R-:W-:-:S13]  /*22f0*/  ISETP.GE.AND P0, PT, R15, R16, PT ;  /* 0x000000100f00720c */ /* 0x000fda0003f06270 */
[----:B------:R-:W-:Y:S05]  /*2300*/  @!P0 BRA `(.L_x_20) ;  /* 0xfffffff400d48947 */ /* 0x000fea000383ffff */
.L_x_19:
[----:B------:R-:W-:-:S13]  /*2310*/  ISETP.GE.AND P0, PT, R15, R12, PT ;  /* 0x0000000c0f00720c */ /* 0x000fda0003f06270 */
[----:B------:R-:W-:Y:S05]  /*2320*/  @P0 BRA `(.L_x_21) ;  /* 0x0000000400200947 */ /* 0x000fea0003800000 */
.L_x_22:
        /* <DEDUP_REMOVED lines=21> */
[----:B--2---:R-:W-:-:S03]  /*2480*/  FADD R22, R22, -R23 ;  /* 0x8000001716167221 */ /* 0x004fc60000000000 */
[----:B------:R-:W2:Y:S01]  /*2490*/  LDG.E.CONSTANT R23, desc[UR4][R10.64+0x1c] ;  /* 0x00001c040a177981 */ /* 0x000ea2000c1e9900 */
[----:B---3--:R-:W-:Y:S01]  /*24a0*/  FADD R20, R20, -R21 ;  /* 0x8000001514147221 */ /* 0x008fe20000000000 */
[----:B------:R-:W-:Y:S02]  /*24b0*/  FMUL R21, R22, R22 ;  /* 0x0000001616157220 */ /* 0x000fe40000400000 */
[----:B------:R-:W2:Y:S02]  /*24c0*/  LDG.E.CONSTANT R22, desc[UR4][R8.64+0x1c] ;  /* 0x00001c0408167981 */ /* 0x000ea4000c1e9900 */
[----:B------:R-:W-:Y:S02]  /*24d0*/  FFMA R33, R20, R20, R21 ;  /* 0x0000001414217223 */ /* 0x000fe40000000015 */
[----:B------:R-:W3:Y:S01]  /*24e0*/  LDG.E.CONSTANT R21, desc[UR4][R10.64+0x20] ;  /* 0x000020040a157981 */ /* 0x000ee2000c1e9900 */
[----:B----4-:R-:W-:-:S03]  /*24f0*/  FADD R28, R28, -R31 ;  /* 0x8000001f1c1c7221 */ /* 0x010fc60000000000 */
[----:B------:R-:W3:Y:S01]  /*2500*/  LDG.E.CONSTANT R20, desc[UR4][R8.64+0x20] ;  /* 0x0000200408147981 */ /* 0x000ee2000c1e9900 */
[----:B------:R-:W-:-:S03]  /*2510*/  FFMA R33, R28, R28, R33 ;  /* 0x0000001c1c217223 */ /* 0x000fc60000000021 */
[----:B------:R-:W4:Y:S01]  /*2520*/  LDG.E.CONSTANT R31, desc[UR4][R10.64+0x34] ;  /* 0x000034040a1f7981 */ /* 0x000f22000c1e9900 */
[----:B------:R-:W-:-:S03]  /*2530*/  FADD R28, R18, -R19 ;  /* 0x80000013121c7221 */ /* 0x000fc60000000000 */
[----:B------:R-:W4:Y:S01]  /*2540*/  LDG.E.CONSTANT R19, desc[UR4][R10.64+0x24] ;  /* 0x000024040a137981 */ /* 0x000f22000c1e9900 */
        /* <DEDUP_REMOVED lines=9> */
[----:B------:R-:W4:Y:S04]  /*25e0*/  LDG.E.CONSTANT R29, desc[UR4][R8.64+0x2c] ;  /* 0x00002c04081d7981 */ /* 0x000f28000c1e9900 */
[----:B------:R-:W4:Y:S01]  /*25f0*/  LDG.E.CONSTANT R33, desc[UR4][R10.64+0x30] ;  /* 0x000030040a217981 */ /* 0x000f22000c1e9900 */
[----:B------:R-:W-:-:S03]  /*2600*/  FADD R37, R25, -R16 ;  /* 0x8000001019257221 */ /* 0x000fc60000000000 */
[----:B------:R-:W4:Y:S01]  /*2610*/  LDG.E.CONSTANT R25, desc[UR4][R8.64+0x38] ;  /* 0x0000380408197981 */ /* 0x000f22000c1e9900 */
[----:B------:R-:W-:Y:S01]  /*2620*/  FFMA R37, R37, R37, R28 ;  /* 0x0000002525257223 */ /* 0x000fe2000000001c */
[----:B------:R-:W-:Y:S01]  /*2630*/  FADD R34, R34, -R35 ;  /* 0x8000002322227221 */ /* 0x000fe20000000000 */
[----:B--2---:R-:W-:-:S04]  /*2640*/  FADD R22, R23, -R22 ;  /* 0x8000001617167221 */ /* 0x004fc80000000000 */
[----:B------:R-:W-:Y:S01]  /*2650*/  FFMA R37, R22, R22, R37 ;  /* 0x0000001616257223 */ /* 0x000fe20000000025 */
[----:B---3--:R-:W-:-:S04]  /*2660*/  FADD R20, R21, -R20 ;  /* 0x8000001415147221 */ /* 0x008fc80000000000 */
[----:B------:R-:W-:Y:S01]  /*2670*/  FFMA R37, R20, R20, R37 ;  /* 0x0000001414257223 */ /* 0x000fe20000000025 */
[----:B----4-:R-:W-:-:S04]  /*2680*/  FADD R18, R19, -R18 ;  /* 0x8000001213127221 */ /* 0x010fc80000000000 */
[----:B------:R-:W-:Y:S01]  /*2690*/  FFMA R37, R18, R18, R37 ;  /* 0x0000001212257223 */ /* 0x000fe20000000025 */
[----:B------:R-:W-:-:S04]  /*26a0*/  FADD R24, R27, -R24 ;  /* 0x800000181b187221 */ /* 0x000fc80000000000 */
[----:B------:R-:W-:Y:S01]  /*26b0*/  FFMA R37, R24, R24, R37 ;  /* 0x0000001818257223 */ /* 0x000fe20000000025 */
[----:B------:R-:W-:-:S04]  /*26c0*/  FADD R26, R26, -R29 ;  /* 0x8000001d1a1a7221 */ /* 0x000fc80000000000 */
        /* <DEDUP_REMOVED lines=9> */
[----:B-----5:R-:W-:-:S13]  /*2760*/  FSETP.GT.AND P0, PT, R17, R6, PT ;  /* 0x000000061100720b */ /* 0x020fda0003f04000 */
[----:B------:R-:W-:Y:S05]  /*2770*/  @P0 BRA `(.L_x_18) ;  /* 0x0000000400580947 */ /* 0x000fea0003800000 */
[----:B------:R-:W-:-:S04]  /*2780*/  IADD3 R15, PT, PT, R15, 0x10, RZ ;  /* 0x000000100f0f7810 */ /* 0x000fc80007ffe0ff */
[----:B------:R-:W-:-:S13]  /*2790*/  ISETP.GE.AND P0, PT, R15, R12, PT ;  /* 0x0000000c0f00720c */ /* 0x000fda0003f06270 */
[----:B------:R-:W-:Y:S05]  /*27a0*/  @!P0 BRA `(.L_x_22) ;  /* 0xfffffff800e08947 */ /* 0x000fea000383ffff */
.L_x_21:
[----:B------:R-:W-:-:S13]  /*27b0*/  ISETP.GE.AND P0, PT, R15, R13, PT ;  /* 0x0000000d0f00720c */ /* 0x000fda0003f06270 */
[----:B------:R-:W-:Y:S05]  /*27c0*/  @P0 BRA `(.L_x_23) ;  /* 0x0000000000a00947 */ /* 0x000fea0003800000 */
.L_x_24:
        /* <DEDUP_REMOVED lines=21> */
[----:B------:R-:W-:Y:S01]  /*2920*/  FFMA R29, R26, R26, R29 ;  /* 0x0000001a1a1d7223 */ /* 0x000fe2000000001d */
[----:B----4-:R-:W-:-:S04]  /*2930*/  FADD R30, R30, -R33 ;  /* 0x800000211e1e7221 */ /* 0x010fc80000000000 */
        /* <DEDUP_REMOVED lines=14> */
[----:B------:R-:W-:-:S04]  /*2a20*/  IADD3 R15, PT, PT, R15, 0x8, RZ ;  /* 0x000000080f0f7810 */ /* 0x000fc80007ffe0ff */
[----:B------:R-:W-:-:S13]  /*2a30*/  ISETP.GE.AND P0, PT, R15, R13, PT ;  /* 0x0000000d0f00720c */ /* 0x000fda0003f06270 */
[----:B------:R-:W-:Y:S05]  /*2a40*/  @!P0 BRA `(.L_x_24) ;  /* 0xfffffffc00608947 */ /* 0x000fea000383ffff */
.L_x_23:
[----:B------:R-:W-:-:S13]  /*2a50*/  ISETP.GE.AND P0, PT, R15, R14, PT ;  /* 0x0000000e0f00720c */ /* 0x000fda0003f06270 */
[----:B------:R-:W-:Y:S05]  /*2a60*/  @P0 BRA `(.L_x_25) ;  /* 0x0000000000680947 */ /* 0x000fea0003800000 */
.L_x_26:
[----:B------:R-:W-:-:S04]  /*2a70*/  IMAD.WIDE R8, R15, 0x4, R2 ;  /* 0x000000040f087825 */ /* 0x000fc800078e0202 */
[C---:B------:R-:W-:Y:S01]  /*2a80*/  IMAD.WIDE R10, R15.reuse, 0x4, R4 ;  /* 0x000000040f0a7825 */ /* 0x040fe200078e0204 */
[----:B------:R-:W2:Y:S03]  /*2a90*/  LDG.E.CONSTANT R16, desc[UR4][R8.64+0x4] ;  /* 0x0000040408107981 */ /* 0x000ea6000c1e9900 */
[C---:B------:R-:W-:Y:S01]  /*2aa0*/  IMAD.WIDE.U32 R18, R15.reuse, 0x4, R2 ;  /* 0x000000040f127825 */ /* 0x040fe200078e0002 */
[----:B------:R-:W2:Y:S03]  /*2ab0*/  LDG.E.CONSTANT R23, desc[UR4][R10.64+0x4] ;  /* 0x000004040a177981 */ /* 0x000ea6000c1e9900 */
[----:B------:R-:W-:Y:S01]  /*2ac0*/  IMAD.WIDE.U32 R20, R15, 0x4, R4 ;  /* 0x000000040f147825 */ /* 0x000fe200078e0004 */
[----:B------:R-:W3:Y:S04]  /*2ad0*/  LDG.E.CONSTANT R22, desc[UR4][R8.64+0x8] ;  /* 0x0000080408167981 */ /* 0x000ee8000c1e9900 */
[----:B------:R-:W4:Y:S04]  /*2ae0*/  LDG.E.CONSTANT R18, desc[UR4][R18.64] ;  /* 0x0000000412127981 */ /* 0x000f28000c1e9900 */
[----:B------:R-:W4:Y:S04]  /*2af0*/  LDG.E.CONSTANT R21, desc[UR4][R20.64] ;  /* 0x0000000414157981 */ /* 0x000f28000c1e9900 */
[----:B------:R-:W3:Y:S04]  /*2b00*/  LDG.E.CONSTANT R25, desc[UR4][R10.64+0x8] ;  /* 0x000008040a197981 */ /* 0x000ee8000c1e9900 */
[----:B------:R-:W3:Y:S04]  /*2b10*/  LDG.E.CONSTANT R24, desc[UR4][R8.64+0xc] ;  /* 0x00000c0408187981 */ /* 0x000ee8000c1e9900 */
[----:B------:R-:W3:Y:S01]  /*2b20*/  LDG.E.CONSTANT R27, desc[UR4][R10.64+0xc] ;  /* 0x00000c040a1b7981 */ /* 0x000ee2000c1e9900 */
[----:B--2---:R-:W-:-:S04]  /*2b30*/  FADD R23, R16, -R23 ;  /* 0x8000001710177221 */ /* 0x004fc80000000000 */
[----:B------:R-:W-:Y:S01]  /*2b40*/  FMUL R23, R23, R23 ;  /* 0x0000001717177220 */ /* 0x000fe20000400000 */
[----:B----4-:R-:W-:-:S04]  /*2b50*/  FADD R16, R18, -R21 ;  /* 0x8000001512107221 */ /* 0x010fc80000000000 */
[----:B------:R-:W-:Y:S01]  /*2b60*/  FFMA R23, R16, R16, R23 ;  /* 0x0000001010177223 */ /* 0x000fe20000000017 */
[----:B---3--:R-:W-:-:S04]  /*2b70*/  FADD R22, R22, -R25 ;  /* 0x8000001916167221 */ /* 0x008fc80000000000 */
        /* <DEDUP_REMOVED lines=9> */
.L_x_25:
[----:B------:R-:W1:Y:S02]  /*2c10*/  LDC R18, c[0x0][0x3a4] ;  /* 0x0000e900ff127b82 */ /* 0x000e640000000800 */
[----:B-1----:R-:W-:-:S13]  /*2c20*/  ISETP.GE.AND P0, PT, R15, R18, PT ;  /* 0x000000120f00720c */ /* 0x002fda0003f06270 */
[----:B------:R-:W-:Y:S05]  /*2c30*/  @P0 BRA `(.L_x_18) ;  /* 0x0000000000280947 */ /* 0x000fea0003800000 */
.L_x_27:
[----:B------:R-:W-:-:S04]  /*2c40*/  IMAD.WIDE R8, R15, 0x4, R2 ;  /* 0x000000040f087825 */ /* 0x000fc800078e0202 */
[C---:B------:R-:W-:Y:S02]  /*2c50*/  IMAD.WIDE R10, R15.reuse, 0x4, R4 ;  /* 0x000000040f0a7825 */ /* 0x040fe400078e0204 */
[----:B------:R-:W2:Y:S04]  /*2c60*/  LDG.E.CONSTANT R8, desc[UR4][R8.64] ;  /* 0x0000000408087981 */ /* 0x000ea8000c1e9900 */
[----:B------:R-:W2:Y:S01]  /*2c70*/  LDG.E.CONSTANT R11, desc[UR4][R10.64] ;  /* 0x000000040a0b7981 */ /* 0x000ea2000c1e9900 */
[----:B------:R-:W-:-:S04]  /*2c80*/  IADD3 R15, PT, PT, R15, 0x1, RZ ;  /* 0x000000010f0f7810 */ /* 0x000fc80007ffe0ff */
[----:B------:R-:W-:Y:S01]  /*2c90*/  ISETP.GE.AND P0, PT, R15, R18, PT ;  /* 0x000000120f00720c */ /* 0x000fe20003f06270 */
[----:B--2---:R-:W-:-:S04]  /*2ca0*/  FADD R16, R8, -R11 ;  /* 0x8000000b08107221 */ /* 0x004fc80000000000 */
[----:B------:R-:W-:-:S05]  /*2cb0*/  FFMA R17, R16, R16, R17 ;  /* 0x0000001010117223 */ /* 0x000fca0000000011 */
[----:B-----5:R-:W-:-:S13]  /*2cc0*/  FSETP.LEU.AND P1, PT, R17, R6, PT ;  /* 0x000000061100720b */ /* 0x020fda0003f2b000 */
[----:B------:R-:W-:Y:S05]  /*2cd0*/  @!P0 BRA P1, `(.L_x_27) ;  /* 0xfffffffc00d88947 */ /* 0x000fea000083ffff */
.L_x_18:
[----:B------:R-:W-:Y:S05]  /*2ce0*/  BSYNC.RECONVERGENT B1 ;  /* 0x0000000000017941 */ /* 0x000fea0003800200 */
.L_x_16:
[----:B------:R-:W1:Y:S01]  /*2cf0*/  LDC R19, c[0x0][0x3a4] ;  /* 0x0000e900ff137b82 */ /* 0x000e620000000800 */
[----:B------:R-:W2:Y:S01]  /*2d00*/  LDCU UR6, c[0x0][0x3a8] ;  /* 0x00007500ff0677ac */ /* 0x000ea20008000800 */
[CC--:B-----5:R-:W-:Y:S01]  /*2d10*/  FSETP.GEU.AND P0, PT, R17.reuse, R6.reuse, PT ;  /* 0x000000061100720b */ /* 0x0e0fe20003f0e000 */
[----:B------:R-:W-:Y:S01]  /*2d20*/  BSSY.RECONVERGENT B1, `(.L_x_28) ;  /* 0x0000147000017945 */ /* 0x000fe20003800200 */
[----:B------:R-:W-:Y:S01]  /*2d30*/  HFMA2 R15, -RZ, RZ, 0, 0 ;  /* 0x00000000ff0f7431 */ /* 0x000fe200000001ff */
[----:B------:R-:W-:Y:S02]  /*2d40*/  MOV R16, RZ ;  /* 0x000000ff00107202 */ /* 0x000fe40000000f00 */
[----:B------:R-:W-:Y:S02]  /*2d50*/  FSEL R17, R17, R6, !P0 ;  /* 0x0000000611117208 */ /* 0x000fe40004000000 */
[----:B--2---:R-:W-:-:S04]  /*2d60*/  IADD3 R6, PT, PT, R0, UR6, RZ ;  /* 0x0000000600067c10 */ /* 0x004fc8000fffe0ff */
[----:B0-----:R-:W-:Y:S01]  /*2d70*/  SEL R7, R6, R7, !P0 ;  /* 0x0000000706077207 */ /* 0x001fe20004000000 */
[C---:B-1----:R-:W-:Y:S01]  /*2d80*/  IMAD.WIDE R4, R19.reuse, 0x4, R4 ;  /* 0x0000000413047825 */ /* 0x042fe200078e0204 */
[----:B------:R-:W-:-:S13]  /*2d90*/  ISETP.GE.AND P1, PT, R19, 0x4, PT ;  /* 0x000000041300780c */ /* 0x000fda0003f26270 */
[----:B------:R-:W-:Y:S05]  /*2da0*/  @!P1 BRA `(.L_x_29) ;  /* 0x00000000004c9947 */ /* 0x000fea0003800000 */
        /* <DEDUP_REMOVED lines=8> */
[----:B--2---:R-:W-:-:S04]  /*2e30*/  FADD R9, R16, -R9 ;  /* 0x8000000910097221 */ /* 0x004fc80000000000 */
[----:B------:R-:W-:Y:S01]  /*2e40*/  FMUL R9, R9, R9 ;  /* 0x0000000909097220 */ /* 0x000fe20000400000 */
[----:B---3--:R-:W-:-:S04]  /*2e50*/  FADD R8, R15, -R8 ;  /* 0x800000080f087221 */ /* 0x008fc80000000000 */
[----:B------:R-:W-:Y:S01]  /*2e60*/  FFMA R9, R8, R8, R9 ;  /* 0x0000000808097223 */ /* 0x000fe20000000009 */
[----:B----4-:R-:W-:-:S04]  /*2e70*/  FADD R10, R21, -R10 ;  /* 0x8000000a150a7221 */ /* 0x010fc80000000000 */
[----:B------:R-:W-:Y:S01]  /*2e80*/  FFMA R10, R10, R10, R9 ;  /* 0x0000000a0a0a7223 */ /* 0x000fe20000000009 */
[----:B-----5:R-:W-:-:S04]  /*2e90*/  FADD R11, R18, -R11 ;  /* 0x8000000b120b7221 */ /* 0x020fc80000000000 */
[----:B------:R-:W-:-:S05]  /*2ea0*/  FFMA R16, R11, R11, R10 ;  /* 0x0000000b0b107223 */ /* 0x000fca000000000a */
[----:B------:R-:W-:-:S13]  /*2eb0*/  FSETP.GT.AND P0, PT, R16, R17, PT ;  /* 0x000000111000720b */ /* 0x000fda0003f04000 */
[----:B------:R-:W-:Y:S05]  /*2ec0*/  @P0 BRA `(.L_x_30) ;  /* 0x0000001000b00947 */ /* 0x000fea0003800000 */
[----:B------:R-:W-:-:S07]  /*2ed0*/  HFMA2 R15, -RZ, RZ, 0, 2.384185791015625e-07 ;  /* 0x00000004ff0f7431 */ /* 0x000fce00000001ff */
.L_x_29:
[----:B------:R-:W-:-:S04]  /*2ee0*/  IADD3 R18, PT, PT, R19, -0x1f, RZ ;  /* 0xffffffe113127810 */ /* 0x000fc80007ffe0ff */
[----:B------:R-:W-:-:S13]  /*2ef0*/  ISETP.GE.AND P0, PT, R15, R18, PT ;  /* 0x000000120f00720c */ /* 0x000fda0003f06270 */
[----:B------:R-:W-:Y:S05]  /*2f00*/  @P0 BRA `(.L_x_31) ;  /* 0x00000008002c0947 */ /* 0x000fea0003800000 */
.L_x_32:
        /* <DEDUP_REMOVED lines=17> */
[----:B------:R-:W2:Y:S04]  /*3020*/  LDG.E.CONSTANT R21, desc[UR4][R10.64+0x1c] ;  /* 0x00001c040a157981 */ /* 0x000ea8000c1e9900 */
[----:B------:R-:W2:Y:S01]  /*3030*/  LDG.E.CONSTANT R22, desc[UR4][R8.64+0x1c] ;  /* 0x00001c0408167981 */ /* 0x000ea2000c1e9900 */
[----:B---3--:R-:W-:-:S03]  /*3040*/  FADD R34, R23, -R24 ;  /* 0x8000001817227221 */ /* 0x008fc60000000000 */
[----:B------:R-:W3:Y:S04]  /*3050*/  LDG.E.CONSTANT R23, desc[UR4][R10.64+0x20] ;  /* 0x000020040a177981 */ /* 0x000ee8000c1e9900 */
[----:B------:R-:W3:Y:S01]  /*3060*/  LDG.E.CONSTANT R24, desc[UR4][R8.64+0x20] ;  /* 0x0000200408187981 */ /* 0x000ee2000c1e9900 */
[----:B------:R-:W-:Y:S01]  /*3070*/  FMUL R34, R34, R34 ;  /* 0x0000002222227220 */ /* 0x000fe20000400000 */
[----:B----4-:R-:W-:Y:S02]  /*3080*/  FADD R31, R32, -R31 ;  /* 0x8000001f201f7221 */ /* 0x010fe40000000000 */
[----:B------:R-:W4:Y:S01]  /*3090*/  LDG.E.CONSTANT R32, desc[UR4][R10.64+0x38] ;  /* 0x000038040a207981 */ /* 0x000f22000c1e9900 */
[----:B------:R-:W-:-:S04]  /*30a0*/  FFMA R34, R33, R33, R34 ;  /* 0x0000002121227223 */ /* 0x000fc80000000022 */
[----:B------:R-:W-:Y:S01]  /*30b0*/  FFMA R34, R31, R31, R34 ;  /* 0x0000001f1f227223 */ /* 0x000fe20000000022 */
[----:B-----5:R-:W-:Y:S02]  /*30c0*/  FADD R31, R26, -R25 ;  /* 0x800000191a1f7221 */ /* 0x020fe40000000000 */
[----:B------:R-:W5:Y:S02]  /*30d0*/  LDG.E.CONSTANT R25, desc[UR4][R10.64+0x24] ;  /* 0x000024040a197981 */ /* 0x000f64000c1e9900 */
[----:B------:R-:W-:Y:S02]  /*30e0*/  FFMA R34, R31, R31, R34 ;  /* 0x0000001f1f227223 */ /* 0x000fe40000000022 */
[----:B------:R-:W5:Y:S01]  /*30f0*/  LDG.E.CONSTANT R26, desc[UR4][R8.64+0x24] ;  /* 0x00002404081a7981 */ /* 0x000f62000c1e9900 */
        /* <DEDUP_REMOVED lines=12> */
[----:B--2---:R-:W-:-:S03]  /*31c0*/  FADD R31, R21, -R22 ;  /* 0x80000016151f7221 */ /* 0x004fc60000000000 */
[----:B------:R-:W2:Y:S04]  /*31d0*/  LDG.E.CONSTANT R22, desc[UR4][R10.64+0x34] ;  /* 0x000034040a167981 */ /* 0x000ea8000c1e9900 */
[----:B------:R-:W2:Y:S01]  /*31e0*/  LDG.E.CONSTANT R21, desc[UR4][R8.64+0x34] ;  /* 0x0000340408157981 */ /* 0x000ea2000c1e9900 */
[----:B------:R-:W-:Y:S01]  /*31f0*/  FFMA R34, R31, R31, R34 ;  /* 0x0000001f1f227223 */ /* 0x000fe20000000022 */
[----:B---3--:R-:W-:Y:S02]  /*3200*/  FADD R33, R23, -R24 ;  /* 0x8000001817217221 */ /* 0x008fe40000000000 */
[----:B------:R-:W3:Y:S04]  /*3210*/  LDG.E.CONSTANT R23, desc[UR4][R8.64+0x38] ;  /* 0x0000380408177981 */ /* 0x000ee8000c1e9900 */
[----:B------:R-:W3:Y:S04]  /*3220*/  LDG.E.CONSTANT R31, desc[UR4][R10.64+0x3c] ;  /* 0x00003c040a1f7981 */ /* 0x000ee8000c1e9900 */
[----:B------:R-:W3:Y:S01]  /*3230*/  LDG.E.CONSTANT R24, desc[UR4][R8.64+0x3c] ;  /* 0x00003c0408187981 */ /* 0x000ee2000c1e9900 */
[----:B------:R-:W-:Y:S01]  /*3240*/  FFMA R34, R33, R33, R34 ;  /* 0x0000002121227223 */ /* 0x000fe20000000022 */
[----:B-----5:R-:W-:-:S04]  /*3250*/  FADD R25, R25, -R26 ;  /* 0x8000001a19197221 */ /* 0x020fc80000000000 */
[----:B------:R-:W-:Y:S01]  /*3260*/  FFMA R34, R25, R25, R34 ;  /* 0x0000001919227223 */ /* 0x000fe20000000022 */
[----:B----4-:R-:W-:-:S04]  /*3270*/  FADD R27, R28, -R27 ;  /* 0x8000001b1c1b7221 */ /* 0x010fc80000000000 */
[----:B------:R-:W-:Y:S01]  /*3280*/  FFMA R34, R27, R27, R34 ;  /* 0x0000001b1b227223 */ /* 0x000fe20000000022 */
[----:B------:R-:W-:-:S04]  /*3290*/  FADD R29, R30, -R29 ;  /* 0x8000001d1e1d7221 */ /* 0x000fc80000000000 */
[----:B------:R-:W-:Y:S01]  /*32a0*/  FFMA R34, R29, R29, R34 ;  /* 0x0000001d1d227223 */ /* 0x000fe20000000022 */
[----:B------:R-:W-:-:S04]  /*32b0*/  FADD R19, R20, -R19 ;  /* 0x8000001314137221 */ /* 0x000fc80000000000 */
[----:B------:R-:W-:Y:S01]  /*32c0*/  FFMA R34, R19, R19, R34 ;  /* 0x0000001313227223 */ /* 0x000fe20000000022 */
[----:B--2---:R-:W-:-:S04]  /*32d0*/  FADD R21, R22, -R21 ;  /* 0x8000001516157221 */ /* 0x004fc80000000000 */
[----:B------:R-:W-:Y:S01]  /*32e0*/  FFMA R34, R21, R21, R34 ;  /* 0x0000001515227223 */ /* 0x000fe20000000022 */
[----:B---3--:R-:W-:-:S04]  /*32f0*/  FADD R23, R32, -R23 ;  /* 0x8000001720177221 */ /* 0x008fc80000000000 */
[----:B------:R-:W-:Y:S01]  /*3300*/  FFMA R23, R23, R23, R34 ;  /* 0x0000001717177223 */ /* 0x000fe20000000022 */
[----:B------:R-:W-:-:S04]  /*3310*/  FADD R24, R31, -R24 ;  /* 0x800000181f187221 */ /* 0x000fc80000000000 */
[----:B------:R-:W-:-:S04]  /*3320*/  FFMA R23, R24, R24, R23 ;  /* 0x0000001818177223 */ /* 0x000fc80000000017 */
[----:B------:R-:W-:-:S05]  /*3330*/  FADD R16, R23, R16 ;  /* 0x0000001017107221 */ /* 0x000fca0000000000 */
[----:B------:R-:W-:-:S13]  /*3340*/  FSETP.GT.AND P0, PT, R16, R17, PT ;  /* 0x000000111000720b */ /* 0x000fda0003f04000 */
        /* <DEDUP_REMOVED lines=22> */
[----:B------:R-:W2:Y:S01]  /*34b0*/  LDG.E.CONSTANT R27, desc[UR4][R10.64+0x60] ;  /* 0x000060040a1b7981 */ /* 0x000ea2000c1e9900 */
[----:B----4-:R-:W-:Y:S01]  /*34c0*/  FADD R21, R21, -R20 ;  /* 0x8000001415157221 */ /* 0x010fe20000000000 */
[----:B-----5:R-:W-:Y:S01]  /*34d0*/  FADD R19, R19, -R22 ;  /* 0x8000001613137221 */ /* 0x020fe20000000000 */
[----:B------:R-:W-:Y:S02]  /*34e0*/  FADD R23, R23, -R30 ;  /* 0x8000001e17177221 */ /* 0x000fe40000000000 */
[----:B------:R-:W3:Y:S01]  /*34f0*/  LDG.E.CONSTANT R30, desc[UR4][R8.64+0x64] ;  /* 0x00006404081e7981 */ /* 0x000ee2000c1e9900 */
[----:B------:R-:W-:-:S03]  /*3500*/  FADD R24, R24, -R29 ;  /* 0x8000001d18187221 */ /* 0x000fc60000000000 */
[----:B------:R-:W3:Y:S01]  /*3510*/  LDG.E.CONSTANT R29, desc[UR4][R10.64+0x64] ;  /* 0x000064040a1d7981 */ /* 0x000ee2000c1e9900 */
[----:B------:R-:W-:-:S03]  /*3520*/  FADD R20, R31, -R32 ;  /* 0x800000201f147221 */ /* 0x000fc60000000000 */
[----:B------:R-:W4:Y:S04]  /*3530*/  LDG.E.CONSTANT R31, desc[UR4][R10.64+0x68] ;  /* 0x000068040a1f7981 */ /* 0x000f28000c1e9900 */
[----:B------:R-:W4:Y:S01]  /*3540*/  LDG.E.CONSTANT R32, desc[UR4][R8.64+0x68] ;  /* 0x0000680408207981 */ /* 0x000f22000c1e9900 */
[----:B------:R-:W-:-:S03]  /*3550*/  FADD R22, R33, -R34 ;  /* 0x8000002221167221 */ /* 0x000fc60000000000 */
[----:B------:R-:W5:Y:S04]  /*3560*/  LDG.E.CONSTANT R33, desc[UR4][R10.64+0x6c] ;  /* 0x00006c040a217981 */ /* 0x000f68000c1e9900 */
[----:B------:R-:W5:Y:S01]  /*3570*/  LDG.E.CONSTANT R34, desc[UR4][R8.64+0x6c] ;  /* 0x00006c0408227981 */ /* 0x000f62000c1e9900 */
[----:B--2---:R-:W-:Y:S01]  /*3580*/  FADD R27, R27, -R28 ;  /* 0x8000001c1b1b7221 */ /* 0x004fe20000000000 */
[----:B---3--:R-:W-:Y:S01]  /*3590*/  FADD R28, R29, -R30 ;  /* 0x8000001e1d1c7221 */ /* 0x008fe20000000000 */
[----:B----4-:R-:W-:Y:S02]  /*35a0*/  FADD R29, R31, -R32 ;  /* 0x800000201f1d7221 */ /* 0x010fe40000000000 */
[----:B------:R-:W2:Y:S04]  /*35b0*/  LDG.E.CONSTANT R31, desc[UR4][R10.64+0x70] ;  /* 0x000070040a1f7981 */ /* 0x000ea8000c1e9900 */
[----:B------:R-:W2:Y:S01]  /*35c0*/  LDG.E.CONSTANT R32, desc[UR4][R8.64+0x70] ;  /* 0x0000700408207981 */ /* 0x000ea2000c1e9900 */
[----:B-----5:R-:W-:-:S03]  /*35d0*/  FADD R30, R33, -R34 ;  /* 0x80000022211e7221 */ /* 0x020fc60000000000 */
[----:B------:R-:W3:Y:S04]  /*35e0*/  LDG.E.CONSTANT R34, desc[UR4][R10.64+0x74] ;  /* 0x000074040a227981 */ /* 0x000ee8000c1e9900 */
[----:B------:R-:W4:Y:S01]  /*35f0*/  LDG.E.CONSTANT R33, desc[UR4][R10.64+0x7c] ;  /* 0x00007c040a217981 */ /* 0x000f22000c1e9900 */
[----:B------:R-:W-:-:S04]  /*3600*/  FMUL R19, R19, R19 ;  /* 0x0000001313137220 */ /* 0x000fc80000400000 */
[----:B------:R-:W-:-:S04]  /*3610*/  FFMA R19, R21, R21, R19 ;  /* 0x0000001515137223 */ /* 0x000fc80000000013 */
[----:B------:R-:W-:-:S04]  /*3620*/  FFMA R19, R20, R20, R19 ;  /* 0x0000001414137223 */ /* 0x000fc80000000013 */
[----:B------:R-:W-:-:S04]  /*3630*/  FFMA R22, R22, R22, R19 ;  /* 0x0000001616167223 */ /* 0x000fc80000000013 */
[----:B------:R-:W-:-:S04]  /*3640*/  FFMA R23, R23, R23, R22 ;  /* 0x0000001717177223 */ /* 0x000fc80000000016 */
[----:B------:R-:W-:Y:S01]  /*3650*/  FFMA R24, R24, R24, R23 ;  /* 0x0000001818187223 */ /* 0x000fe20000000017 */
[----:B--2---:R-:W-:Y:S02]  /*3660*/  FADD R31, R31, -R32 ;  /* 0x800000201f1f7221 */ /* 0x004fe40000000000 */
[----:B------:R-:W2:Y:S01]  /*3670*/  LDG.E.CONSTANT R32, desc[UR4][R10.64+0x78] ;  /* 0x000078040a207981 */ /* 0x000ea2000c1e9900 */
[----:B---3--:R-:W-:-:S03]  /*3680*/  FADD R34, R34, -R35 ;  /* 0x8000002322227221 */ /* 0x008fc60000000000 */
[----:B------:R-:W2:Y:S01]  /*3690*/  LDG.E.CONSTANT R35, desc[UR4][R8.64+0x78] ;  /* 0x0000780408237981 */ /* 0x000ea2000c1e9900 */
        /* <DEDUP_REMOVED lines=8> */
[----:B----4-:R-:W-:Y:S01]  /*3720*/  FADD R33, R33, -R36 ;  /* 0x8000002421217221 */ /* 0x010fe20000000000 */
[----:B--2---:R-:W-:-:S04]  /*3730*/  FADD R32, R32, -R35 ;  /* 0x8000002320207221 */ /* 0x004fc80000000000 */
        /* <DEDUP_REMOVED lines=8> */
.L_x_31:
[----:B------:R-:W-:-:S13]  /*37c0*/  ISETP.GE.AND P0, PT, R15, R12, PT ;  /* 0x0000000c0f00720c */ /* 0x000fda0003f06270 */
[----:B------:R-:W-:Y:S05]  /*37d0*/  @P0 BRA `(.L_x_33) ;  /* 0x0000000400200947 */ /* 0x000fea0003800000 */
.L_x_34:
        /* <DEDUP_REMOVED lines=19> */
[----:B--2---:R-:W-:-:S04]  /*3910*/  FADD R21, R20, -R21 ;  /* 0x8000001514157221 */ /* 0x004fc80000000000 */
[----:B------:R-:W-:Y:S01]  /*3920*/  FMUL R21, R21, R21 ;  /* 0x0000001515157220 */ /* 0x000fe20000400000 */
[----:B---3--:R-:W-:Y:S02]  /*3930*/  FADD R20, R18, -R19 ;  /* 0x8000001312147221 */ /* 0x008fe40000000000 */
[----:B------:R-:W2:Y:S02]  /*3940*/  LDG.E.CONSTANT R19, desc[UR4][R10.64+0x1c] ;  /* 0x00001c040a137981 */ /* 0x000ea4000c1e9900 */
[----:B------:R-:W-:Y:S02]  /*3950*/  FFMA R33, R20, R20, R21 ;  /* 0x0000001414217223 */ /* 0x000fe40000000015 */
[----:B------:R-:W2:Y:S01]  /*3960*/  LDG.E.CONSTANT R18, desc[UR4][R8.64+0x1c] ;  /* 0x00001c0408127981 */ /* 0x000ea2000c1e9900 */
[----:B----4-:R-:W-:-:S03]  /*3970*/  FADD R30, R30, -R31 ;  /* 0x8000001f1e1e7221 */ /* 0x010fc60000000000 */
[----:B------:R-:W3:Y:S01]  /*3980*/  LDG.E.CONSTANT R21, desc[UR4][R10.64+0x20] ;  /* 0x000020040a157981 */ /* 0x000ee2000c1e9900 */
[----:B------:R-:W-:-:S03]  /*3990*/  FFMA R33, R30, R30, R33 ;  /* 0x0000001e1e217223 */ /* 0x000fc60000000021 */
[----:B------:R-:W3:Y:S01]  /*39a0*/  LDG.E.CONSTANT R20, desc[UR4][R8.64+0x20] ;  /* 0x0000200408147981 */ /* 0x000ee2000c1e9900 */
[----:B-----5:R-:W-:-:S03]  /*39b0*/  FADD R30, R23, -R22 ;  /* 0x80000016171e7221 */ /* 0x020fc60000000000 */
[----:B------:R-:W4:Y:S01]  /*39c0*/  LDG.E.CONSTANT R23, desc[UR4][R10.64+0x24] ;  /* 0x000024040a177981 */ /* 0x000f22000c1e9900 */
[----:B------:R-:W-:-:S03]  /*39d0*/  FFMA R33, R30, R30, R33 ;  /* 0x0000001e1e217223 */ /* 0x000fc60000000021 */
[----:B------:R-:W4:Y:S01]  /*39e0*/  LDG.E.CONSTANT R22, desc[UR4][R8.64+0x24] ;  /* 0x0000240408167981 */ /* 0x000f22000c1e9900 */
[----:B------:R-:W-:-:S03]  /*39f0*/  FADD R30, R24, -R25 ;  /* 0x80000019181e7221 */ /* 0x000fc60000000000 */
[----:B------:R-:W5:Y:S01]  /*3a00*/  LDG.E.CONSTANT R25, desc[UR4][R10.64+0x28] ;  /* 0x000028040a197981 */ /* 0x000f62000c1e9900 */
[----:B------:R-:W-:-:S03]  /*3a10*/  FFMA R33, R30, R30, R33 ;  /* 0x0000001e1e217223 */ /* 0x000fc60000000021 */
[----:B------:R-:W5:Y:S01]  /*3a20*/  LDG.E.CONSTANT R24, desc[UR4][R8.64+0x28] ;  /* 0x0000280408187981 */ /* 0x000f62000c1e9900 */
[----:B------:R-:W-:-:S03]  /*3a30*/  FADD R30, R28, -R29 ;  /* 0x8000001d1c1e7221 */ /* 0x000fc60000000000 */
[----:B------:R-:W5:Y:S01]  /*3a40*/  LDG.E.CONSTANT R28, desc[UR4][R10.64+0x2c] ;  /* 0x00002c040a1c7981 */ /* 0x000f62000c1e9900 */
[----:B------:R-:W-:-:S03]  /*3a50*/  FFMA R33, R30, R30, R33 ;  /* 0x0000001e1e217223 */ /* 0x000fc60000000021 */
[----:B------:R-:W5:Y:S01]  /*3a60*/  LDG.E.CONSTANT R29, desc[UR4][R8.64+0x2c] ;  /* 0x00002c04081d7981 */ /* 0x000f62000c1e9900 */
[----:B------:R-:W-:-:S03]  /*3a70*/  FADD R30, R27, -R26 ;  /* 0x8000001a1b1e7221 */ /* 0x000fc60000000000 */
[----:B------:R-:W5:Y:S04]  /*3a80*/  LDG.E.CONSTANT R27, desc[UR4][R10.64+0x30] ;  /* 0x000030040a1b7981 */ /* 0x000f68000c1e9900 */
[----:B------:R-:W5:Y:S01]  /*3a90*/  LDG.E.CONSTANT R26, desc[UR4][R8.64+0x30] ;  /* 0x00003004081a7981 */ /* 0x000f62000c1e9900 */
[----:B------:R-:W-:-:S03]  /*3aa0*/  FFMA R37, R30, R30, R33 ;  /* 0x0000001e1e257223 */ /* 0x000fc60000000021 */
[----:B------:R-:W5:Y:S04]  /*3ab0*/  LDG.E.CONSTANT R31, desc[UR4][R8.64+0x34] ;  /* 0x00003404081f7981 */ /* 0x000f68000c1e9900 */
[----:B------:R-:W5:Y:S04]  /*3ac0*/  LDG.E.CONSTANT R30, desc[UR4][R10.64+0x38] ;  /* 0x000038040a1e7981 */ /* 0x000f68000c1e9900 */
[----:B------:R-:W5:Y:S01]  /*3ad0*/  LDG.E.CONSTANT R33, desc[UR4][R8.64+0x38] ;  /* 0x0000380408217981 */ /* 0x000f62000c1e9900 */
[----:B------:R-:W-:Y:S01]  /*3ae0*/  FADD R34, R34, -R35 ;  /* 0x8000002322227221 */ /* 0x000fe20000000000 */
        /* <DEDUP_REMOVED lines=23> */
.L_x_33:
[----:B------:R-:W-:-:S13]  /*3c60*/  ISETP.GE.AND P0, PT, R15, R13, PT ;  /* 0x0000000d0f00720c */ /* 0x000fda0003f06270 */
[----:B------:R-:W-:Y:S05]  /*3c70*/  @P0 BRA `(.L_x_35) ;  /* 0x0000000000a00947 */ /* 0x000fea0003800000 */
.L_x_36:
        /* <DEDUP_REMOVED lines=35> */
[----:B------:R-:W-:-:S13]  /*3eb0*/  FSETP.GT.AND P0, PT, R16, R17, PT ;  /* 0x000000111000720b */ /* 0x000fda0003f04000 */
[----:B------:R-:W-:Y:S05]  /*3ec0*/  @P0 BRA `(.L_x_30) ;  /* 0x0000000000b00947 */ /* 0x000fea0003800000 */
[----:B------:R-:W-:-:S04]  /*3ed0*/  IADD3 R15, PT, PT, R15, 0x8, RZ ;  /* 0x000000080f0f7810 */ /* 0x000fc80007ffe0ff */
[----:B------:R-:W-:-:S13]  /*3ee0*/  ISETP.GE.AND P0, PT, R15, R13, PT ;  /* 0x0000000d0f00720c */ /* 0x000fda0003f06270 */
[----:B------:R-:W-:Y:S05]  /*3ef0*/  @!P0 BRA `(.L_x_36) ;  /* 0xfffffffc00608947 */ /* 0x000fea000383ffff */
.L_x_35:
[----:B------:R-:W-:-:S13]  /*3f00*/  ISETP.GE.AND P0, PT, R15, R14, PT ;  /* 0x0000000e0f00720c */ /* 0x000fda0003f06270 */
[----:B------:R-:W-:Y:S05]  /*3f10*/  @P0 BRA `(.L_x_37) ;  /* 0x0000000000680947 */ /* 0x000fea0003800000 */
.L_x_38:
        /* <DEDUP_REMOVED lines=21> */
[----:B------:R-:W-:-:S13]  /*4070*/  FSETP.GT.AND P0, PT, R16, R17, PT ;  /* 0x000000111000720b */ /* 0x000fda0003f04000 */
[----:B------:R-:W-:Y:S05]  /*4080*/  @P0 BRA `(.L_x_30) ;  /* 0x0000000000400947 */ /* 0x000fea0003800000 */
[----:B------:R-:W-:-:S04]  /*4090*/  IADD3 R15, PT, PT, R15, 0x4, RZ ;  /* 0x000000040f0f7810 */ /* 0x000fc80007ffe0ff */
[----:B------:R-:W-:-:S13]  /*40a0*/  ISETP.GE.AND P0, PT, R15, R14, PT ;  /* 0x0000000e0f00720c */ /* 0x000fda0003f06270 */
[----:B------:R-:W-:Y:S05]  /*40b0*/  @!P0 BRA `(.L_x_38) ;  /* 0xfffffffc00988947 */ /* 0x000fea000383ffff */
.L_x_37:
[----:B------:R-:W0:Y:S02]  /*40c0*/  LDC R18, c[0x0][0x3a4] ;  /* 0x0000e900ff127b82 */ /* 0x000e240000000800 */
[----:B0-----:R-:W-:-:S13]  /*40d0*/  ISETP.GE.AND P0, PT, R15, R18, PT ;  /* 0x000000120f00720c */ /* 0x001fda0003f06270 */
[----:B------:R-:W-:Y:S05]  /*40e0*/  @P0 BRA `(.L_x_30) ;  /* 0x0000000000280947 */ /* 0x000fea0003800000 */
.L_x_39:
        /* <DEDUP_REMOVED lines=8> */
[----:B------:R-:W-:-:S13]  /*4170*/  FSETP.LEU.AND P1, PT, R16, R17, PT ;  /* 0x000000111000720b */ /* 0x000fda0003f2b000 */
[----:B------:R-:W-:Y:S05]  /*4180*/  @!P0 BRA P1, `(.L_x_39) ;  /* 0xfffffffc00d88947 */ /* 0x000fea000083ffff */
.L_x_30:
[----:B------:R-:W-:Y:S05]  /*4190*/  BSYNC.RECONVERGENT B1 ;  /* 0x0000000000017941 */ /* 0x000fea0003800200 */
.L_x_28:
[----:B------:R-:W0:Y:S01]  /*41a0*/  LDC R19, c[0x0][0x3a4] ;  /* 0x0000e900ff137b82 */ /* 0x000e220000000800 */
[CC--:B------:R-:W-:Y:S01]  /*41b0*/  FSETP.GEU.AND P0, PT, R16.reuse, R17.reuse, PT ;  /* 0x000000111000720b */ /* 0x0c0fe20003f0e000 */
[----:B------:R-:W-:Y:S01]  /*41c0*/  BSSY.RECONVERGENT B1, `(.L_x_40) ;  /* 0x0000146000017945 */ /* 0x000fe20003800200 */
[----:B------:R-:W-:Y:S02]  /*41d0*/  MOV R15, RZ ;  /* 0x000000ff000f7202 */ /* 0x000fe40000000f00 */
[----:B------:R-:W-:Y:S01]  /*41e0*/  FSEL R16, R16, R17, !P0 ;  /* 0x0000001110107208 */ /* 0x000fe20004000000 */
[----:B------:R-:W-:-:S08]  /*41f0*/  HFMA2 R17, -RZ, RZ, 0, 0 ;  /* 0x00000000ff117431 */ /* 0x000fd000000001ff */
[----:B------:R-:W-:Y:S02]  /*4200*/  @!P0 IADD3 R7, PT, PT, R6, 0x1, RZ ;  /* 0x0000000106078810 */ /* 0x000fe40007ffe0ff */
[C---:B0-----:R-:W-:Y:S01]  /*4210*/  ISETP.GE.AND P1, PT, R19.reuse, 0x4, PT ;  /* 0x000000041300780c */ /* 0x041fe20003f26270 */
[----:B------:R-:W-:-:S12]  /*4220*/  IMAD.WIDE R4, R19, 0x4, R4 ;  /* 0x0000000413047825 */ /* 0x000fd800078e0204 */
        /* <DEDUP_REMOVED lines=19> */
[----:B------:R-:W-:-:S07]  /*4360*/  MOV R15, 0x4 ;  /* 0x00000004000f7802 */ /* 0x000fce0000000f00 */
.L_x_41:
[----:B------:R-:W-:-:S04]  /*4370*/  IADD3 R18, PT, PT, R19, -0x1f, RZ ;  /* 0xffffffe113127810 */ /* 0x000fc80007ffe0ff */
[----:B------:R-:W-:-:S13]  /*4380*/  ISETP.GE.AND P0, PT, R15, R18, PT ;  /* 0x000000120f00720c */ /* 0x000fda0003f06270 */
[----:B------:R-:W-:Y:S05]  /*4390*/  @P0 BRA `(.L_x_43) ;  /* 0x00000008002c0947 */ /* 0x000fea0003800000 */
.L_x_44:
        /* <DEDUP_REMOVED lines=139> */
.L_x_43:
[----:B------:R-:W-:-:S13]  /*4c50*/  ISETP.GE.AND P0, PT, R15, R12, PT ;  /* 0x0000000c0f00720c */ /* 0x000fda0003f06270 */
[----:B------:R-:W-:Y:S05]  /*4c60*/  @P0 BRA `(.L_x_45) ;  /* 0x0000000400200947 */ /* 0x000fea0003800000 */
.L_x_46:
        /* <DEDUP_REMOVED lines=72> */
.L_x_45:
[----:B------:R-:W-:-:S13]  /*50f0*/  ISETP.GE.AND P0, PT, R15, R13, PT ;  /* 0x0000000d0f00720c */ /* 0x000fda0003f06270 */
[----:B------:R-:W-:Y:S05]  /*5100*/  @P0 BRA `(.L_x_47) ;  /* 0x0000000000a00947 */ /* 0x000fea0003800000 */
.L_x_48:
        /* <DEDUP_REMOVED lines=40> */
.L_x_47:
[----:B------:R-:W-:-:S13]  /*5390*/  ISETP.GE.AND P0, PT, R15, R14, PT ;  /* 0x0000000e0f00720c */ /* 0x000fda0003f06270 */
[----:B------:R-:W-:Y:S05]  /*53a0*/  @P0 BRA `(.L_x_49) ;  /* 0x0000000000680947 */ /* 0x000fea0003800000 */
.L_x_50:
        /* <DEDUP_REMOVED lines=26> */
.L_x_49:
[----:B------:R-:W0:Y:S02]  /*5550*/  LDC R20, c[0x0][0x3a4] ;  /* 0x0000e900ff147b82 */ /* 0x000e240000000800 */
[----:B0-----:R-:W-:-:S13]  /*5560*/  ISETP.GE.AND P0, PT, R15, R20, PT ;  /* 0x000000140f00720c */ /* 0x001fda0003f06270 */
[----:B------:R-:W-:Y:S05]  /*5570*/  @P0 BRA `(.L_x_42) ;  /* 0x0000000000280947 */ /* 0x000fea0003800000 */
.L_x_51:
        /* <DEDUP_REMOVED lines=10> */
.L_x_42:
[----:B------:R-:W-:Y:S05]  /*5620*/  BSYNC.RECONVERGENT B1 ;  /* 0x0000000000017941 */ /* 0x000fea0003800200 */
.L_x_40:
[----:B------:R-:W0:Y:S01]  /*5630*/  LDC R19, c[0x0][0x3a4] ;  /* 0x0000e900ff137b82 */ /* 0x000e220000000800 */
[CC--:B------:R-:W-:Y:S01]  /*5640*/  FSETP.GEU.AND P0, PT, R17.reuse, R16.reuse, PT ;  /* 0x000000101100720b */ /* 0x0c0fe20003f0e000 */
[----:B------:R-:W-:Y:S01]  /*5650*/  BSSY.RECONVERGENT B1, `(.L_x_52) ;  /* 0x0000146000017945 */ /* 0x000fe20003800200 */
[----:B------:R-:W-:Y:S02]  /*5660*/  HFMA2 R15, -RZ, RZ, 0, 0 ;  /* 0x00000000ff0f7431 */ /* 0x000fe400000001ff */
[----:B------:R-:W-:Y:S02]  /*5670*/  FSEL R16, R17, R16, !P0 ;  /* 0x0000001011107208 */ /* 0x000fe40004000000 */
[----:B------:R-:W-:-:S07]  /*5680*/  MOV R17, RZ ;  /* 0x000000ff00117202 */ /* 0x000fce0000000f00 */
        /* <DEDUP_REMOVED lines=23> */
.L_x_53:
[----:B------:R-:W-:-:S04]  /*5800*/  IADD3 R18, PT, PT, R19, -0x1f, RZ ;  /* 0xffffffe113127810 */ /* 0x000fc80007ffe0ff */
[----:B------:R-:W-:-:S13]  /*5810*/  ISETP.GE.AND P0, PT, R15, R18, PT ;  /* 0x000000120f00720c */ /* 0x000fda0003f06270 */
[----:B------:R-:W-:Y:S05]  /*5820*/  @P0 BRA `(.L_x_55) ;  /* 0x00000008002c0947 */ /* 0x000fea0003800000 */
.L_x_56:
        /* <DEDUP_REMOVED lines=139> */
.L_x_55:
[----:B------:R-:W-:-:S13]  /*60e0*/  ISETP.GE.AND P0, PT, R15, R12, PT ;  /* 0x0000000c0f00720c */ /* 0x000fda0003f06270 */
[----:B------:R-:W-:Y:S05]  /*60f0*/  @P0 BRA `(.L_x_57) ;  /* 0x0000000400200947 */ /* 0x000fea0003800000 */
.L_x_58:
        /* <DEDUP_REMOVED lines=72> */
.L_x_57:
[----:B------:R-:W-:-:S13]  /*6580*/  ISETP.GE.AND P0, PT, R15, R13, PT ;  /* 0x0000000d0f00720c */ /* 0x000fda0003f06270 */
[----:B------:R-:W-:Y:S05]  /*6590*/  @P0 BRA `(.L_x_59) ;  /* 0x0000000000a00947 */ /* 0x000fea0003800000 */
.L_x_60:
        /* <DEDUP_REMOVED lines=40> */
.L_x_59:
[----:B------:R-:W-:-:S13]  /*6820*/  ISETP.GE.AND P0, PT, R15, R14, PT ;  /* 0x0000000e0f00720c */ /* 0x000fda0003f06270 */
[----:B------:R-:W-:Y:S05]  /*6830*/  @P0 BRA `(.L_x_61) ;  /* 0x0000000000680947 */ /* 0x000fea0003800000 */
.L_x_62:
        /* <DEDUP_REMOVED lines=26> */
.L_x_61:
[----:B------:R-:W0:Y:S02]  /*69e0*/  LDC R20, c[0x0][0x3a4] ;  /* 0x0000e900ff147b82 */ /* 0x000e240000000800 */
[----:B0-----:R-:W-:-:S13]  /*69f0*/  ISETP.GE.AND P0, PT, R15, R20, PT ;  /* 0x000000140f00720c */ /* 0x001fda0003f06270 */
[----:B------:R-:W-:Y:S05]  /*6a00*/  @P0 BRA `(.L_x_54) ;  /* 0x0000000000280947 */ /* 0x000fea0003800000 */
.L_x_63:
        /* <DEDUP_REMOVED lines=10> */
.L_x_54:
[----:B------:R-:W-:Y:S05]  /*6ab0*/  BSYNC.RECONVERGENT B1 ;  /* 0x0000000000017941 */ /* 0x000fea0003800200 */
.L_x_52:
[----:B------:R-:W0:Y:S01]  /*6ac0*/  LDCU UR6, c[0x0][0x3ac] ;  /* 0x00007580ff0677ac */ /* 0x000e220008000800 */
[----:B------:R-:W1:Y:S01]  /*6ad0*/  LDC R9, c[0x0][0x3a4] ;  /* 0x0000e900ff097b82 */ /* 0x000e620000000800 */
[----:B------:R-:W-:Y:S02]  /*6ae0*/  IADD3 R0, PT, PT, R0, 0x4, RZ ;  /* 0x0000000400007810 */ /* 0x000fe40007ffe0ff */
[----:B------:R-:W-:-:S13]  /*6af0*/  FSETP.GEU.AND P0, PT, R17, R16, PT ;  /* 0x000000101100720b */ /* 0x000fda0003f0e000 */
[----:B------:R-:W-:Y:S02]  /*6b00*/  @!P0 IADD3 R7, PT, PT, R6, 0x3, RZ ;  /* 0x0000000306078810 */ /* 0x000fe40007ffe0ff */
[----:B0-----:R-:W-:Y:S02]  /*6b10*/  MOV R15, UR6 ;  /* 0x00000006000f7c02 */ /* 0x001fe40008000f00 */
[----:B------:R-:W-:Y:S02]  /*6b20*/  FSEL R6, R17, R16, !P0 ;  /* 0x0000001011067208 */ /* 0x000fe40004000000 */
[----:B------:R-:W-:Y:S01]  /*6b30*/  IADD3 R11, PT, PT, R15, -0x3, RZ ;  /* 0xfffffffd0f0b7810 */ /* 0x000fe20007ffe0ff */
[----:B-1----:R-:W-:-:S03]  /*6b40*/  IMAD.WIDE R4, R9, 0x4, R4 ;  /* 0x0000000409047825 */ /* 0x002fc600078e0204 */
[----:B------:R-:W-:-:S13]  /*6b50*/  ISETP.GE.AND P1, PT, R0, R11, PT ;  /* 0x0000000b0000720c */ /* 0x000fda0003f26270 */
[----:B------:R-:W-:Y:S05]  /*6b60*/  @!P1 BRA `(.L_x_64) ;  /* 0xffffffac004c9947 */ /* 0x000fea000383ffff */
.L_x_15:
[----:B------:R-:W-:Y:S05]  /*6b70*/  BSYNC.RECONVERGENT B0 ;  /* 0x0000000000007941 */ /* 0x000fea0003800200 */
.L_x_14:
[----:B------:R-:W-:Y:S01]  /*6b80*/  ISETP.GE.AND P0, PT, R0, R15, PT ;  /* 0x0000000f0000720c */ /* 0x000fe20003f06270 */
[----:B------:R-:W-:-:S12]  /*6b90*/  BSSY.RECONVERGENT B0, `(.L_x_65) ;  /* 0x0000156000007945 */ /* 0x000fd80003800200 */
[----:B------:R-:W-:Y:S05]  /*6ba0*/  @P0 BRA `(.L_x_66) ;  /* 0x0000001400500947 */ /* 0x000fea0003800000 */
.L_x_79:
        /* <DEDUP_REMOVED lines=25> */
.L_x_68:
[----:B------:R-:W-:-:S04]  /*6d40*/  IADD3 R12, PT, PT, R12, -0x1f, RZ ;  /* 0xffffffe10c0c7810 */ /* 0x000fc80007ffe0ff */
[----:B------:R-:W-:-:S13]  /*6d50*/  ISETP.GE.AND P0, PT, R13, R12, PT ;  /* 0x0000000c0d00720c */ /* 0x000fda0003f06270 */
[----:B------:R-:W-:Y:S05]  /*6d60*/  @P0 BRA `(.L_x_70) ;  /* 0x00000008002c0947 */ /* 0x000fea0003800000 */
.L_x_71:
        /* <DEDUP_REMOVED lines=39> */
[----:B------:R-:W4:Y:S04]  /*6fe0*/  LDG.E.CONSTANT R29, desc[UR4][R10.64+0x34] ;  /* 0x000034040a1d7981 */ /* 0x000f28000c1e9900 */
[----:B------:R-:W4:Y:S01]  /*6ff0*/  LDG.E.CONSTANT R26, desc[UR4][R8.64+0x34] ;  /* 0x00003404081a7981 */ /* 0x000f22000c1e9900 */
[----:B------:R-:W-:Y:S01]  /*7000*/  FFMA R35, R30, R30, R33 ;  /* 0x0000001e1e237223 */ /* 0x000fe20000000021 */
[----:B------:R-:W-:Y:S02]  /*7010*/  FADD R32, R24, -R27 ;  /* 0x8000001b18207221 */ /* 0x000fe40000000000 */
[----:B------:R-:W4:Y:S04]  /*7020*/  LDG.E.CONSTANT R33, desc[UR4][R10.64+0x38] ;  /* 0x000038040a217981 */ /* 0x000f28000c1e9900 */
[----:B------:R-:W4:Y:S04]  /*7030*/  LDG.E.CONSTANT R24, desc[UR4][R8.64+0x38] ;  /* 0x0000380408187981 */ /* 0x000f28000c1e9900 */
[----:B------:R-:W4:Y:S04]  /*7040*/  LDG.E.CONSTANT R30, desc[UR4][R10.64+0x3c] ;  /* 0x00003c040a1e7981 */ /* 0x000f28000c1e9900 */
[----:B------:R-:W4:Y:S01]  /*7050*/  LDG.E.CONSTANT R27, desc[UR4][R8.64+0x3c] ;  /* 0x00003c04081b7981 */ /* 0x000f22000c1e9900 */
        /* <DEDUP_REMOVED lines=47> */
[----:B----4-:R-:W-:-:S03]  /*7350*/  FADD R32, R32, -R33 ;  /* 0x8000002120207221 */ /* 0x010fc60000000000 */
[----:B------:R-:W3:Y:S01]  /*7360*/  LDG.E.CONSTANT R33, desc[UR4][R8.64+0x6c] ;  /* 0x00006c0408217981 */ /* 0x000ee2000c1e9900 */
[----:B-----5:R-:W-:-:S03]  /*7370*/  FADD R22, R22, -R19 ;  /* 0x8000001316167221 */ /* 0x020fc60000000000 */
[----:B------:R-:W4:Y:S01]  /*7380*/  LDG.E.CONSTANT R19, desc[UR4][R10.64+0x70] ;  /* 0x000070040a137981 */ /* 0x000f22000c1e9900 */
[----:B------:R-:W-:-:S03]  /*7390*/  FADD R29, R29, -R30 ;  /* 0x8000001e1d1d7221 */ /* 0x000fc60000000000 */
[----:B------:R-:W4:Y:S01]  /*73a0*/  LDG.E.CONSTANT R30, desc[UR4][R8.64+0x70] ;  /* 0x00007004081e7981 */ /* 0x000f22000c1e9900 */
[----:B------:R-:W-:Y:S01]  /*73b0*/  FADD R26, R26, -R25 ;  /* 0x800000191a1a7221 */ /* 0x000fe20000000000 */
[----:B------:R-:W-:Y:S02]  /*73c0*/  FADD R25, R18, -R31 ;  /* 0x8000001f12197221 */ /* 0x000fe40000000000 */
[----:B------:R-:W5:Y:S04]  /*73d0*/  LDG.E.CONSTANT R18, desc[UR4][R10.64+0x74] ;  /* 0x000074040a127981 */ /* 0x000f68000c1e9900 */
        /* <DEDUP_REMOVED lines=36> */
.L_x_70:
[----:B------:R-:W1:Y:S02]  /*7620*/  LDC R12, c[0x0][0x3a4] ;  /* 0x0000e900ff0c7b82 */ /* 0x000e640000000800 */
[----:B-1----:R-:W-:-:S04]  /*7630*/  IADD3 R12, PT, PT, R12, -0xf, RZ ;  /* 0xfffffff10c0c7810 */ /* 0x002fc80007ffe0ff */
[----:B------:R-:W-:-:S13]  /*7640*/  ISETP.GE.AND P0, PT, R13, R12, PT ;  /* 0x0000000c0d00720c */ /* 0x000fda0003f06270 */
[----:B------:R-:W-:Y:S05]  /*7650*/  @P0 BRA `(.L_x_72) ;  /* 0x0000000400200947 */ /* 0x000fea0003800000 */
.L_x_73:
        /* <DEDUP_REMOVED lines=46> */
[----:B------:R-:W-:-:S04]  /*7940*/  FADD R22, R25, -R22 ;  /* 0x8000001619167221 */ /* 0x000fc80000000000 */
[----:B------:R-:W-:Y:S01]  /*7950*/  FFMA R37, R22, R22, R37 ;  /* 0x0000001616257223 */ /* 0x000fe20000000025 */
[----:B------:R-:W-:-:S04]  /*7960*/  FADD R20, R23, -R20 ;  /* 0x8000001417147221 */ /* 0x000fc80000000000 */
        /* <DEDUP_REMOVED lines=23> */
.L_x_72:
[----:B------:R-:W1:Y:S02]  /*7ae0*/  LDC R12, c[0x0][0x3a4] ;  /* 0x0000e900ff0c7b82 */ /* 0x000e640000000800 */
[----:B-1----:R-:W-:-:S04]  /*7af0*/  IADD3 R12, PT, PT, R12, -0x7, RZ ;  /* 0xfffffff90c0c7810 */ /* 0x002fc80007ffe0ff */
[----:B------:R-:W-:-:S13]  /*7b00*/  ISETP.GE.AND P0, PT, R13, R12, PT ;  /* 0x0000000c0d00720c */ /* 0x000fda0003f06270 */
[----:B------:R-:W-:Y:S05]  /*7b10*/  @P0 BRA `(.L_x_74) ;  /* 0x0000000000a00947 */ /* 0x000fea0003800000 */
.L_x_75:
        /* <DEDUP_REMOVED lines=40> */
.L_x_74:
[----:B------:R-:W1:Y:S02]  /*7da0*/  LDC R8, c[0x0][0x3a4] ;  /* 0x0000e900ff087b82 */ /* 0x000e640000000800 */
[----:B-1----:R-:W-:-:S04]  /*7db0*/  IADD3 R22, PT, PT, R8, -0x3, RZ ;  /* 0xfffffffd08167810 */ /* 0x002fc80007ffe0ff */
[----:B------:R-:W-:-:S13]  /*7dc0*/  ISETP.GE.AND P0, PT, R13, R22, PT ;  /* 0x000000160d00720c */ /* 0x000fda0003f06270 */
[----:B------:R-:W-:Y:S05]  /*7dd0*/  @P0 BRA `(.L_x_76) ;  /* 0x0000000000680947 */ /* 0x000fea0003800000 */
.L_x_77:
        /* <DEDUP_REMOVED lines=26> */
.L_x_76:
[----:B------:R-:W1:Y:S02]  /*7f80*/  LDC R14, c[0x0][0x3a4] ;  /* 0x0000e900ff0e7b82 */ /* 0x000e640000000800 */
[----:B-1----:R-:W-:-:S13]  /*7f90*/  ISETP.GE.AND P0, PT, R13, R14, PT ;  /* 0x0000000e0d00720c */ /* 0x002fda0003f06270 */
[----:B------:R-:W-:Y:S05]  /*7fa0*/  @P0 BRA `(.L_x_69) ;  /* 0x0000000000280947 */ /* 0x000fea0003800000 */
.L_x_78:
        /* <DEDUP_REMOVED lines=10> */
.L_x_69:
[----:B------:R-:W-:Y:S05]  /*8050*/  BSYNC.RECONVERGENT B1 ;  /* 0x0000000000017941 */ /* 0x000fea0003800200 */
.L_x_67:
[----:B------:R-:W0:Y:S01]  /*8060*/  LDCU.64 UR6, c[0x0][0x3a8] ;  /* 0x00007500ff0677ac */ /* 0x000e220008000a00 */
[CC--:B-----5:R-:W-:Y:S01]  /*8070*/  FSETP.GEU.AND P0, PT, R15.reuse, R6.reuse, PT ;  /* 0x000000060f00720b */ /* 0x0e0fe20003f0e000 */
[----:B------:R-:W1:Y:S03]  /*8080*/  LDC R9, c[0x0][0x3a4] ;  /* 0x0000e900ff097b82 */ /* 0x000e660000000800 */
[----:B------:R-:W-:-:S09]  /*8090*/  FSEL R6, R15, R6, !P0 ;  /* 0x000000060f067208 */ /* 0x000fd20004000000 */
[C---:B0-----:R-:W-:Y:S02]  /*80a0*/  @!P0 IADD3 R7, PT, PT, R0.reuse, UR6, RZ ;  /* 0x0000000600078c10 */ /* 0x041fe4000fffe0ff */
[----:B------:R-:W-:-:S04]  /*80b0*/  IADD3 R0, PT, PT, R0, 0x1, RZ ;  /* 0x0000000100007810 */ /* 0x000fc80007ffe0ff */
[----:B------:R-:W-:Y:S01]  /*80c0*/  ISETP.NE.AND P1, PT, R0, UR7, PT ;  /* 0x0000000700007c0c */ /* 0x000fe2000bf25270 */
[----:B-1----:R-:W-:-:S12]  /*80d0*/  IMAD.WIDE R4, R9, 0x4, R4 ;  /* 0x0000000409047825 */ /* 0x002fd800078e0204 */
[----:B------:R-:W-:Y:S05]  /*80e0*/  @P1 BRA `(.L_x_79) ;  /* 0xffffffe800b01947 */ /* 0x000fea000383ffff */
.L_x_66:
[----:B------:R-:W-:Y:S05]  /*80f0*/  BSYNC.RECONVERGENT B0 ;  /* 0x0000000000007941 */ /* 0x000fea0003800200 */
.L_x_65:
[----:B------:R-:W1:Y:S01]  /*8100*/  S2R R0, SR_TID.X ;  /* 0x0000000000007919 */ /* 0x000e620000002100 */
[----:B------:R-:W1:Y:S08]  /*8110*/  S2UR UR6, SR_CTAID.X ;  /* 0x00000000000679c3 */ /* 0x000e700000002500 */
[----:B------:R-:W1:Y:S08]  /*8120*/  LDC R9, c[0x0][0x360] ;  /* 0x0000d800ff097b82 */ /* 0x000e700000000800 */
[----:B------:R-:W2:Y:S08]  /*8130*/  LDC.64 R2, c[0x0][0x398] ;  /* 0x0000e600ff027b82 */ /* 0x000eb00000000a00 */
[----:B------:R-:W3:Y:S01]  /*8140*/  LDC.64 R4, c[0x0][0x390] ;  /* 0x0000e400ff047b82 */ /* 0x000ee20000000a00 */
[----:B-1----:R-:W-:-:S04]  /*8150*/  IMAD R9, R9, UR6, R0 ;  /* 0x0000000609097c24 */ /* 0x002fc8000f8e0200 */
[----:B--2---:R-:W-:-:S05]  /*8160*/  IMAD.WIDE R2, R9, 0x4, R2 ;  /* 0x0000000409027825 */ /* 0x004fca00078e0202 */
[----:B-----5:R-:W-:Y:S01]  /*8170*/  STG.E desc[UR4][R2.64], R6 ;  /* 0x0000000602007986 */ /* 0x020fe2000c101904 */
[----:B---3--:R-:W-:-:S05]  /*8180*/  IMAD.WIDE R4, R9, 0x4, R4 ;  /* 0x0000000409047825 */ /* 0x008fca00078e0204 */
[----:B0-----:R-:W-:Y:S01]  /*8190*/  STG.E desc[UR4][R4.64], R7 ;  /* 0x0000000704007986 */ /* 0x001fe2000c101904 */
[----:B------:R-:W-:Y:S05]  /*81a0*/  EXIT ;  /* 0x000000000000794d */ /* 0x000fea0003800000 */
.L_x_80:
[----:B------:R-:W-:-:S00]  /*81b0*/  BRA `(.L_x_80) ;  /* 0xfffffffc00fc7947 */ /* 0x000fc0000383ffff */
[----:B------:R-:W-:-:S00]  /*81c0*/  NOP ;  /* 0x0000000000007918 */ /* 0x000fc00000000000 */
        /* <DEDUP_REMOVED lines=11> */
.L_x_81:


//--------------------- .nv.shared.reserved.0     --------------------------
	.section	.nv.shared.reserved.0,"aw",@nobits
	.weak		__nv_reservedSMEM_offset_0_alias
	.size		__nv_reservedSMEM_offset_0_alias, 0, 64
	.other		__nv_reservedSMEM_offset_0_alias,@"STO_CUDA_RESERVED_SHARED STV_DEFAULT"
__nv_reservedSMEM_offset_0_alias:
	.zero		0
	.zero		64


//--------------------- .nv.constant0.batched_search --------------------------
	.section	.nv.constant0.batched_search,"a",@progbits
	.sectionflags	@""
	.align	4
.nv.constant0.batched_search:
	.zero		948


//--------------------- SYMBOLS --------------------------

	.type		.nv.reservedSmem.offset0,@object
	.size		.nv.reservedSmem.offset0,0x4
